//
// Generated by NVIDIA NVVM Compiler
//
// Compiler Build ID: CL-36424714
// Cuda compilation tools, release 13.0, V13.0.88
// Based on NVVM 20.0.0
//

.version 9.0
.target sm_100
.address_size 64

	// .globl	_Z24cosine_similarity_kernelPKdS0_Pdii
.extern .shared .align 16 .b8 shared_mem[];
.extern .shared .align 16 .b8 s_scores[];

.visible .entry _Z24cosine_similarity_kernelPKdS0_Pdii(
	.param .u64 .ptr .align 1 _Z24cosine_similarity_kernelPKdS0_Pdii_param_0,
	.param .u64 .ptr .align 1 _Z24cosine_similarity_kernelPKdS0_Pdii_param_1,
	.param .u64 .ptr .align 1 _Z24cosine_similarity_kernelPKdS0_Pdii_param_2,
	.param .u32 _Z24cosine_similarity_kernelPKdS0_Pdii_param_3,
	.param .u32 _Z24cosine_similarity_kernelPKdS0_Pdii_param_4
)
{
	.reg .pred 	%p<12>;
	.reg .b32 	%r<25>;
	.reg .b64 	%rd<38>;
	.reg .b64 	%fd<135>;

	ld.param.u64 	%rd11, [_Z24cosine_similarity_kernelPKdS0_Pdii_param_0];
	ld.param.u64 	%rd12, [_Z24cosine_similarity_kernelPKdS0_Pdii_param_1];
	ld.param.u64 	%rd10, [_Z24cosine_similarity_kernelPKdS0_Pdii_param_2];
	ld.param.u32 	%r14, [_Z24cosine_similarity_kernelPKdS0_Pdii_param_3];
	ld.param.u32 	%r13, [_Z24cosine_similarity_kernelPKdS0_Pdii_param_4];
	cvta.to.global.u64 	%rd1, %rd12;
	cvta.to.global.u64 	%rd2, %rd11;
	mov.u32 	%r15, %ctaid.x;
	mov.u32 	%r16, %ntid.x;
	mov.u32 	%r17, %tid.x;
	mad.lo.s32 	%r1, %r15, %r16, %r17;
	setp.ge.s32 	%p1, %r1, %r14;
	@%p1 bra 	$L__BB0_14;
	mul.lo.s32 	%r18, %r13, %r1;
	cvt.s64.s32 	%rd3, %r18;
	setp.lt.s32 	%p2, %r13, 1;
	mov.f64 	%fd132, 0d0000000000000000;
	mov.f64 	%fd133, %fd132;
	mov.f64 	%fd134, %fd132;
	@%p2 bra 	$L__BB0_13;
	and.b32  	%r2, %r13, 7;
	setp.lt.u32 	%p3, %r13, 8;
	mov.f64 	%fd134, 0d0000000000000000;
	mov.b32 	%r23, 0;
	mov.f64 	%fd133, %fd134;
	mov.f64 	%fd132, %fd134;
	@%p3 bra 	$L__BB0_5;
	and.b32  	%r23, %r13, 2147483640;
	neg.s32 	%r21, %r23;
	add.s64 	%rd37, %rd2, 32;
	shl.b64 	%rd13, %rd3, 3;
	add.s64 	%rd14, %rd13, %rd1;
	add.s64 	%rd36, %rd14, 32;
	mov.f64 	%fd134, 0d0000000000000000;
$L__BB0_4:
	.pragma "nounroll";
	ld.global.f64 	%fd41, [%rd37+-32];
	ld.global.f64 	%fd42, [%rd36+-32];
	fma.rn.f64 	%fd43, %fd41, %fd42, %fd132;
	fma.rn.f64 	%fd44, %fd41, %fd41, %fd133;
	fma.rn.f64 	%fd45, %fd42, %fd42, %fd134;
	ld.global.f64 	%fd46, [%rd37+-24];
	ld.global.f64 	%fd47, [%rd36+-24];
	fma.rn.f64 	%fd48, %fd46, %fd47, %fd43;
	fma.rn.f64 	%fd49, %fd46, %fd46, %fd44;
	fma.rn.f64 	%fd50, %fd47, %fd47, %fd45;
	ld.global.f64 	%fd51, [%rd37+-16];
	ld.global.f64 	%fd52, [%rd36+-16];
	fma.rn.f64 	%fd53, %fd51, %fd52, %fd48;
	fma.rn.f64 	%fd54, %fd51, %fd51, %fd49;
	fma.rn.f64 	%fd55, %fd52, %fd52, %fd50;
	ld.global.f64 	%fd56, [%rd37+-8];
	ld.global.f64 	%fd57, [%rd36+-8];
	fma.rn.f64 	%fd58, %fd56, %fd57, %fd53;
	fma.rn.f64 	%fd59, %fd56, %fd56, %fd54;
	fma.rn.f64 	%fd60, %fd57, %fd57, %fd55;
	ld.global.f64 	%fd61, [%rd37];
	ld.global.f64 	%fd62, [%rd36];
	fma.rn.f64 	%fd63, %fd61, %fd62, %fd58;
	fma.rn.f64 	%fd64, %fd61, %fd61, %fd59;
	fma.rn.f64 	%fd65, %fd62, %fd62, %fd60;
	ld.global.f64 	%fd66, [%rd37+8];
	ld.global.f64 	%fd67, [%rd36+8];
	fma.rn.f64 	%fd68, %fd66, %fd67, %fd63;
	fma.rn.f64 	%fd69, %fd66, %fd66, %fd64;
	fma.rn.f64 	%fd70, %fd67, %fd67, %fd65;
	ld.global.f64 	%fd71, [%rd37+16];
	ld.global.f64 	%fd72, [%rd36+16];
	fma.rn.f64 	%fd73, %fd71, %fd72, %fd68;
	fma.rn.f64 	%fd74, %fd71, %fd71, %fd69;
	fma.rn.f64 	%fd75, %fd72, %fd72, %fd70;
	ld.global.f64 	%fd76, [%rd37+24];
	ld.global.f64 	%fd77, [%rd36+24];
	fma.rn.f64 	%fd132, %fd76, %fd77, %fd73;
	fma.rn.f64 	%fd133, %fd76, %fd76, %fd74;
	fma.rn.f64 	%fd134, %fd77, %fd77, %fd75;
	add.s32 	%r21, %r21, 8;
	add.s64 	%rd37, %rd37, 64;
	add.s64 	%rd36, %rd36, 64;
	setp.ne.s32 	%p4, %r21, 0;
	@%p4 bra 	$L__BB0_4;
$L__BB0_5:
	setp.eq.s32 	%p5, %r2, 0;
	@%p5 bra 	$L__BB0_13;
	and.b32  	%r8, %r13, 3;
	setp.lt.u32 	%p6, %r2, 4;
	@%p6 bra 	$L__BB0_8;
	cvt.u64.u32 	%rd15, %r23;
	mul.wide.u32 	%rd16, %r23, 8;
	add.s64 	%rd17, %rd2, %rd16;
	ld.global.f64 	%fd79, [%rd17];
	add.s64 	%rd18, %rd15, %rd3;
	shl.b64 	%rd19, %rd18, 3;
	add.s64 	%rd20, %rd1, %rd19;
	ld.global.f64 	%fd80, [%rd20];
	fma.rn.f64 	%fd81, %fd79, %fd80, %fd132;
	fma.rn.f64 	%fd82, %fd79, %fd79, %fd133;
	fma.rn.f64 	%fd83, %fd80, %fd80, %fd134;
	ld.global.f64 	%fd84, [%rd17+8];
	ld.global.f64 	%fd85, [%rd20+8];
	fma.rn.f64 	%fd86, %fd84, %fd85, %fd81;
	fma.rn.f64 	%fd87, %fd84, %fd84, %fd82;
	fma.rn.f64 	%fd88, %fd85, %fd85, %fd83;
	ld.global.f64 	%fd89, [%rd17+16];
	ld.global.f64 	%fd90, [%rd20+16];
	fma.rn.f64 	%fd91, %fd89, %fd90, %fd86;
	fma.rn.f64 	%fd92, %fd89, %fd89, %fd87;
	fma.rn.f64 	%fd93, %fd90, %fd90, %fd88;
	ld.global.f64 	%fd94, [%rd17+24];
	ld.global.f64 	%fd95, [%rd20+24];
	fma.rn.f64 	%fd132, %fd94, %fd95, %fd91;
	fma.rn.f64 	%fd133, %fd94, %fd94, %fd92;
	fma.rn.f64 	%fd134, %fd95, %fd95, %fd93;
	add.s32 	%r23, %r23, 4;
$L__BB0_8:
	setp.eq.s32 	%p7, %r8, 0;
	@%p7 bra 	$L__BB0_13;
	setp.eq.s32 	%p8, %r8, 1;
	@%p8 bra 	$L__BB0_11;
	cvt.u64.u32 	%rd21, %r23;
	mul.wide.u32 	%rd22, %r23, 8;
	add.s64 	%rd23, %rd2, %rd22;
	ld.global.f64 	%fd97, [%rd23];
	add.s64 	%rd24, %rd21, %rd3;
	shl.b64 	%rd25, %rd24, 3;
	add.s64 	%rd26, %rd1, %rd25;
	ld.global.f64 	%fd98, [%rd26];
	fma.rn.f64 	%fd99, %fd97, %fd98, %fd132;
	fma.rn.f64 	%fd100, %fd97, %fd97, %fd133;
	fma.rn.f64 	%fd101, %fd98, %fd98, %fd134;
	ld.global.f64 	%fd102, [%rd23+8];
	ld.global.f64 	%fd103, [%rd26+8];
	fma.rn.f64 	%fd132, %fd102, %fd103, %fd99;
	fma.rn.f64 	%fd133, %fd102, %fd102, %fd100;
	fma.rn.f64 	%fd134, %fd103, %fd103, %fd101;
	add.s32 	%r23, %r23, 2;
$L__BB0_11:
	and.b32  	%r20, %r13, 1;
	setp.eq.b32 	%p9, %r20, 1;
	not.pred 	%p10, %p9;
	@%p10 bra 	$L__BB0_13;
	cvt.u64.u32 	%rd27, %r23;
	mul.wide.u32 	%rd28, %r23, 8;
	add.s64 	%rd29, %rd2, %rd28;
	ld.global.f64 	%fd104, [%rd29];
	add.s64 	%rd30, %rd27, %rd3;
	shl.b64 	%rd31, %rd30, 3;
	add.s64 	%rd32, %rd1, %rd31;
	ld.global.f64 	%fd105, [%rd32];
	fma.rn.f64 	%fd132, %fd104, %fd105, %fd132;
	fma.rn.f64 	%fd133, %fd104, %fd104, %fd133;
	fma.rn.f64 	%fd134, %fd105, %fd105, %fd134;
$L__BB0_13:
	sqrt.rn.f64 	%fd106, %fd133;
	sqrt.rn.f64 	%fd107, %fd134;
	mul.f64 	%fd108, %fd106, %fd107;
	setp.gt.f64 	%p11, %fd108, 0d0000000000000000;
	div.rn.f64 	%fd109, %fd132, %fd108;
	selp.f64 	%fd110, %fd109, 0d0000000000000000, %p11;
	cvta.to.global.u64 	%rd33, %rd10;
	mul.wide.s32 	%rd34, %r1, 8;
	add.s64 	%rd35, %rd33, %rd34;
	st.global.f64 	[%rd35], %fd110;
$L__BB0_14:
	ret;

}
	// .globl	_Z34cosine_similarity_optimized_kernelPKdS0_Pdii
.visible .entry _Z34cosine_similarity_optimized_kernelPKdS0_Pdii(
	.param .u64 .ptr .align 1 _Z34cosine_similarity_optimized_kernelPKdS0_Pdii_param_0,
	.param .u64 .ptr .align 1 _Z34cosine_similarity_optimized_kernelPKdS0_Pdii_param_1,
	.param .u64 .ptr .align 1 _Z34cosine_similarity_optimized_kernelPKdS0_Pdii_param_2,
	.param .u32 _Z34cosine_similarity_optimized_kernelPKdS0_Pdii_param_3,
	.param .u32 _Z34cosine_similarity_optimized_kernelPKdS0_Pdii_param_4
)
{
	.reg .pred 	%p<9>;
	.reg .b32 	%r<25>;
	.reg .b64 	%rd<17>;
	.reg .b64 	%fd<32>;

	ld.param.u64 	%rd4, [_Z34cosine_similarity_optimized_kernelPKdS0_Pdii_param_0];
	ld.param.u64 	%rd5, [_Z34cosine_similarity_optimized_kernelPKdS0_Pdii_param_1];
	ld.param.u64 	%rd6, [_Z34cosine_similarity_optimized_kernelPKdS0_Pdii_param_2];
	ld.param.u32 	%r14, [_Z34cosine_similarity_optimized_kernelPKdS0_Pdii_param_3];
	ld.param.u32 	%r13, [_Z34cosine_similarity_optimized_kernelPKdS0_Pdii_param_4];
	mov.u32 	%r1, %ctaid.x;
	mov.u32 	%r2, %tid.x;
	setp.ge.s32 	%p1, %r1, %r14;
	@%p1 bra 	$L__BB1_13;
	mov.u32 	%r24, %ntid.x;
	shl.b32 	%r15, %r24, 3;
	mov.u32 	%r16, shared_mem;
	add.s32 	%r4, %r16, %r15;
	add.s32 	%r5, %r4, %r15;
	shl.b32 	%r17, %r2, 3;
	add.s32 	%r6, %r16, %r17;
	mov.b64 	%rd7, 0;
	st.shared.u64 	[%r6], %rd7;
	add.s32 	%r7, %r4, %r17;
	st.shared.u64 	[%r7], %rd7;
	add.s32 	%r8, %r5, %r17;
	st.shared.u64 	[%r8], %rd7;
	setp.ge.s32 	%p2, %r2, %r13;
	@%p2 bra 	$L__BB1_5;
	cvta.to.global.u64 	%rd1, %rd4;
	cvta.to.global.u64 	%rd2, %rd5;
	mul.lo.s32 	%r18, %r13, %r1;
	cvt.s64.s32 	%rd3, %r18;
	mov.f64 	%fd28, 0d0000000000000000;
	mov.f64 	%fd29, %fd28;
	mov.f64 	%fd30, %fd28;
	mov.u32 	%r23, %r2;
$L__BB1_3:
	cvt.s64.s32 	%rd8, %r23;
	mul.wide.s32 	%rd9, %r23, 8;
	add.s64 	%rd10, %rd1, %rd9;
	ld.global.f64 	%fd11, [%rd10];
	add.s64 	%rd11, %rd8, %rd3;
	shl.b64 	%rd12, %rd11, 3;
	add.s64 	%rd13, %rd2, %rd12;
	ld.global.f64 	%fd12, [%rd13];
	fma.rn.f64 	%fd30, %fd11, %fd12, %fd30;
	fma.rn.f64 	%fd29, %fd11, %fd11, %fd29;
	fma.rn.f64 	%fd28, %fd12, %fd12, %fd28;
	add.s32 	%r23, %r23, %r24;
	setp.lt.s32 	%p3, %r23, %r13;
	@%p3 bra 	$L__BB1_3;
	st.shared.f64 	[%r6], %fd30;
	st.shared.f64 	[%r7], %fd29;
	st.shared.f64 	[%r8], %fd28;
$L__BB1_5:
	bar.sync 	0;
	setp.lt.u32 	%p4, %r24, 2;
	@%p4 bra 	$L__BB1_9;
$L__BB1_6:
	shr.u32 	%r12, %r24, 1;
	setp.ge.u32 	%p5, %r2, %r12;
	@%p5 bra 	$L__BB1_8;
	shl.b32 	%r19, %r12, 3;
	add.s32 	%r20, %r6, %r19;
	ld.shared.f64 	%fd13, [%r20];
	ld.shared.f64 	%fd14, [%r6];
	add.f64 	%fd15, %fd13, %fd14;
	st.shared.f64 	[%r6], %fd15;
	add.s32 	%r21, %r7, %r19;
	ld.shared.f64 	%fd16, [%r21];
	ld.shared.f64 	%fd17, [%r7];
	add.f64 	%fd18, %fd16, %fd17;
	st.shared.f64 	[%r7], %fd18;
	add.s32 	%r22, %r8, %r19;
	ld.shared.f64 	%fd19, [%r22];
	ld.shared.f64 	%fd20, [%r8];
	add.f64 	%fd21, %fd19, %fd20;
	st.shared.f64 	[%r8], %fd21;
$L__BB1_8:
	bar.sync 	0;
	setp.gt.u32 	%p6, %r24, 3;
	mov.u32 	%r24, %r12;
	@%p6 bra 	$L__BB1_6;
$L__BB1_9:
	setp.ne.s32 	%p7, %r2, 0;
	@%p7 bra 	$L__BB1_13;
	ld.shared.f64 	%fd23, [%r4];
	sqrt.rn.f64 	%fd24, %fd23;
	ld.shared.f64 	%fd25, [%r5];
	sqrt.rn.f64 	%fd26, %fd25;
	mul.f64 	%fd7, %fd24, %fd26;
	setp.leu.f64 	%p8, %fd7, 0d0000000000000000;
	mov.f64 	%fd31, 0d0000000000000000;
	@%p8 bra 	$L__BB1_12;
	ld.shared.f64 	%fd27, [shared_mem];
	div.rn.f64 	%fd31, %fd27, %fd7;
$L__BB1_12:
	cvta.to.global.u64 	%rd14, %rd6;
	mul.wide.u32 	%rd15, %r1, 8;
	add.s64 	%rd16, %rd14, %rd15;
	st.global.f64 	[%rd16], %fd31;
$L__BB1_13:
	ret;

}
	// .globl	_Z33cosine_similarity_filtered_kernelPKdS0_PKiPdii
.visible .entry _Z33cosine_similarity_filtered_kernelPKdS0_PKiPdii(
	.param .u64 .ptr .align 1 _Z33cosine_similarity_filtered_kernelPKdS0_PKiPdii_param_0,
	.param .u64 .ptr .align 1 _Z33cosine_similarity_filtered_kernelPKdS0_PKiPdii_param_1,
	.param .u64 .ptr .align 1 _Z33cosine_similarity_filtered_kernelPKdS0_PKiPdii_param_2,
	.param .u64 .ptr .align 1 _Z33cosine_similarity_filtered_kernelPKdS0_PKiPdii_param_3,
	.param .u32 _Z33cosine_similarity_filtered_kernelPKdS0_PKiPdii_param_4,
	.param .u32 _Z33cosine_similarity_filtered_kernelPKdS0_PKiPdii_param_5
)
{
	.reg .pred 	%p<12>;
	.reg .b32 	%r<26>;
	.reg .b64 	%rd<42>;
	.reg .b64 	%fd<135>;

	ld.param.u64 	%rd12, [_Z33cosine_similarity_filtered_kernelPKdS0_PKiPdii_param_0];
	ld.param.u64 	%rd13, [_Z33cosine_similarity_filtered_kernelPKdS0_PKiPdii_param_1];
	ld.param.u64 	%rd10, [_Z33cosine_similarity_filtered_kernelPKdS0_PKiPdii_param_2];
	ld.param.u64 	%rd11, [_Z33cosine_similarity_filtered_kernelPKdS0_PKiPdii_param_3];
	ld.param.u32 	%r14, [_Z33cosine_similarity_filtered_kernelPKdS0_PKiPdii_param_4];
	ld.param.u32 	%r13, [_Z33cosine_similarity_filtered_kernelPKdS0_PKiPdii_param_5];
	cvta.to.global.u64 	%rd1, %rd13;
	cvta.to.global.u64 	%rd2, %rd12;
	mov.u32 	%r15, %ctaid.x;
	mov.u32 	%r16, %ntid.x;
	mov.u32 	%r17, %tid.x;
	mad.lo.s32 	%r1, %r15, %r16, %r17;
	setp.ge.s32 	%p1, %r1, %r14;
	@%p1 bra 	$L__BB2_14;
	cvta.to.global.u64 	%rd14, %rd10;
	mul.wide.s32 	%rd15, %r1, 4;
	add.s64 	%rd16, %rd14, %rd15;
	ld.global.u32 	%r18, [%rd16];
	mul.lo.s32 	%r19, %r18, %r13;
	cvt.s64.s32 	%rd3, %r19;
	setp.lt.s32 	%p2, %r13, 1;
	mov.f64 	%fd132, 0d0000000000000000;
	mov.f64 	%fd133, %fd132;
	mov.f64 	%fd134, %fd132;
	@%p2 bra 	$L__BB2_13;
	and.b32  	%r2, %r13, 7;
	setp.lt.u32 	%p3, %r13, 8;
	mov.f64 	%fd134, 0d0000000000000000;
	mov.b32 	%r24, 0;
	mov.f64 	%fd133, %fd134;
	mov.f64 	%fd132, %fd134;
	@%p3 bra 	$L__BB2_5;
	and.b32  	%r24, %r13, 2147483640;
	neg.s32 	%r22, %r24;
	add.s64 	%rd41, %rd2, 32;
	shl.b64 	%rd17, %rd3, 3;
	add.s64 	%rd18, %rd17, %rd1;
	add.s64 	%rd40, %rd18, 32;
	mov.f64 	%fd134, 0d0000000000000000;
$L__BB2_4:
	.pragma "nounroll";
	ld.global.f64 	%fd41, [%rd41+-32];
	ld.global.f64 	%fd42, [%rd40+-32];
	fma.rn.f64 	%fd43, %fd41, %fd42, %fd132;
	fma.rn.f64 	%fd44, %fd41, %fd41, %fd133;
	fma.rn.f64 	%fd45, %fd42, %fd42, %fd134;
	ld.global.f64 	%fd46, [%rd41+-24];
	ld.global.f64 	%fd47, [%rd40+-24];
	fma.rn.f64 	%fd48, %fd46, %fd47, %fd43;
	fma.rn.f64 	%fd49, %fd46, %fd46, %fd44;
	fma.rn.f64 	%fd50, %fd47, %fd47, %fd45;
	ld.global.f64 	%fd51, [%rd41+-16];
	ld.global.f64 	%fd52, [%rd40+-16];
	fma.rn.f64 	%fd53, %fd51, %fd52, %fd48;
	fma.rn.f64 	%fd54, %fd51, %fd51, %fd49;
	fma.rn.f64 	%fd55, %fd52, %fd52, %fd50;
	ld.global.f64 	%fd56, [%rd41+-8];
	ld.global.f64 	%fd57, [%rd40+-8];
	fma.rn.f64 	%fd58, %fd56, %fd57, %fd53;
	fma.rn.f64 	%fd59, %fd56, %fd56, %fd54;
	fma.rn.f64 	%fd60, %fd57, %fd57, %fd55;
	ld.global.f64 	%fd61, [%rd41];
	ld.global.f64 	%fd62, [%rd40];
	fma.rn.f64 	%fd63, %fd61, %fd62, %fd58;
	fma.rn.f64 	%fd64, %fd61, %fd61, %fd59;
	fma.rn.f64 	%fd65, %fd62, %fd62, %fd60;
	ld.global.f64 	%fd66, [%rd41+8];
	ld.global.f64 	%fd67, [%rd40+8];
	fma.rn.f64 	%fd68, %fd66, %fd67, %fd63;
	fma.rn.f64 	%fd69, %fd66, %fd66, %fd64;
	fma.rn.f64 	%fd70, %fd67, %fd67, %fd65;
	ld.global.f64 	%fd71, [%rd41+16];
	ld.global.f64 	%fd72, [%rd40+16];
	fma.rn.f64 	%fd73, %fd71, %fd72, %fd68;
	fma.rn.f64 	%fd74, %fd71, %fd71, %fd69;
	fma.rn.f64 	%fd75, %fd72, %fd72, %fd70;
	ld.global.f64 	%fd76, [%rd41+24];
	ld.global.f64 	%fd77, [%rd40+24];
	fma.rn.f64 	%fd132, %fd76, %fd77, %fd73;
	fma.rn.f64 	%fd133, %fd76, %fd76, %fd74;
	fma.rn.f64 	%fd134, %fd77, %fd77, %fd75;
	add.s32 	%r22, %r22, 8;
	add.s64 	%rd41, %rd41, 64;
	add.s64 	%rd40, %rd40, 64;
	setp.ne.s32 	%p4, %r22, 0;
	@%p4 bra 	$L__BB2_4;
$L__BB2_5:
	setp.eq.s32 	%p5, %r2, 0;
	@%p5 bra 	$L__BB2_13;
	and.b32  	%r8, %r13, 3;
	setp.lt.u32 	%p6, %r2, 4;
	@%p6 bra 	$L__BB2_8;
	cvt.u64.u32 	%rd19, %r24;
	mul.wide.u32 	%rd20, %r24, 8;
	add.s64 	%rd21, %rd2, %rd20;
	ld.global.f64 	%fd79, [%rd21];
	add.s64 	%rd22, %rd19, %rd3;
	shl.b64 	%rd23, %rd22, 3;
	add.s64 	%rd24, %rd1, %rd23;
	ld.global.f64 	%fd80, [%rd24];
	fma.rn.f64 	%fd81, %fd79, %fd80, %fd132;
	fma.rn.f64 	%fd82, %fd79, %fd79, %fd133;
	fma.rn.f64 	%fd83, %fd80, %fd80, %fd134;
	ld.global.f64 	%fd84, [%rd21+8];
	ld.global.f64 	%fd85, [%rd24+8];
	fma.rn.f64 	%fd86, %fd84, %fd85, %fd81;
	fma.rn.f64 	%fd87, %fd84, %fd84, %fd82;
	fma.rn.f64 	%fd88, %fd85, %fd85, %fd83;
	ld.global.f64 	%fd89, [%rd21+16];
	ld.global.f64 	%fd90, [%rd24+16];
	fma.rn.f64 	%fd91, %fd89, %fd90, %fd86;
	fma.rn.f64 	%fd92, %fd89, %fd89, %fd87;
	fma.rn.f64 	%fd93, %fd90, %fd90, %fd88;
	ld.global.f64 	%fd94, [%rd21+24];
	ld.global.f64 	%fd95, [%rd24+24];
	fma.rn.f64 	%fd132, %fd94, %fd95, %fd91;
	fma.rn.f64 	%fd133, %fd94, %fd94, %fd92;
	fma.rn.f64 	%fd134, %fd95, %fd95, %fd93;
	add.s32 	%r24, %r24, 4;
$L__BB2_8:
	setp.eq.s32 	%p7, %r8, 0;
	@%p7 bra 	$L__BB2_13;
	setp.eq.s32 	%p8, %r8, 1;
	@%p8 bra 	$L__BB2_11;
	cvt.u64.u32 	%rd25, %r24;
	mul.wide.u32 	%rd26, %r24, 8;
	add.s64 	%rd27, %rd2, %rd26;
	ld.global.f64 	%fd97, [%rd27];
	add.s64 	%rd28, %rd25, %rd3;
	shl.b64 	%rd29, %rd28, 3;
	add.s64 	%rd30, %rd1, %rd29;
	ld.global.f64 	%fd98, [%rd30];
	fma.rn.f64 	%fd99, %fd97, %fd98, %fd132;
	fma.rn.f64 	%fd100, %fd97, %fd97, %fd133;
	fma.rn.f64 	%fd101, %fd98, %fd98, %fd134;
	ld.global.f64 	%fd102, [%rd27+8];
	ld.global.f64 	%fd103, [%rd30+8];
	fma.rn.f64 	%fd132, %fd102, %fd103, %fd99;
	fma.rn.f64 	%fd133, %fd102, %fd102, %fd100;
	fma.rn.f64 	%fd134, %fd103, %fd103, %fd101;
	add.s32 	%r24, %r24, 2;
$L__BB2_11:
	and.b32  	%r21, %r13, 1;
	setp.eq.b32 	%p9, %r21, 1;
	not.pred 	%p10, %p9;
	@%p10 bra 	$L__BB2_13;
	cvt.u64.u32 	%rd31, %r24;
	mul.wide.u32 	%rd32, %r24, 8;
	add.s64 	%rd33, %rd2, %rd32;
	ld.global.f64 	%fd104, [%rd33];
	add.s64 	%rd34, %rd31, %rd3;
	shl.b64 	%rd35, %rd34, 3;
	add.s64 	%rd36, %rd1, %rd35;
	ld.global.f64 	%fd105, [%rd36];
	fma.rn.f64 	%fd132, %fd104, %fd105, %fd132;
	fma.rn.f64 	%fd133, %fd104, %fd104, %fd133;
	fma.rn.f64 	%fd134, %fd105, %fd105, %fd134;
$L__BB2_13:
	sqrt.rn.f64 	%fd106, %fd133;
	sqrt.rn.f64 	%fd107, %fd134;
	mul.f64 	%fd108, %fd106, %fd107;
	setp.gt.f64 	%p11, %fd108, 0d0000000000000000;
	div.rn.f64 	%fd109, %fd132, %fd108;
	selp.f64 	%fd110, %fd109, 0d0000000000000000, %p11;
	cvta.to.global.u64 	%rd37, %rd11;
	mul.wide.s32 	%rd38, %r1, 8;
	add.s64 	%rd39, %rd37, %rd38;
	st.global.f64 	[%rd39], %fd110;
$L__BB2_14:
	ret;

}
	// .globl	_Z22top_k_selection_kernelPKdPKiPiPdii
.visible .entry _Z22top_k_selection_kernelPKdPKiPiPdii(
	.param .u64 .ptr .align 1 _Z22top_k_selection_kernelPKdPKiPiPdii_param_0,
	.param .u64 .ptr .align 1 _Z22top_k_selection_kernelPKdPKiPiPdii_param_1,
	.param .u64 .ptr .align 1 _Z22top_k_selection_kernelPKdPKiPiPdii_param_2,
	.param .u64 .ptr .align 1 _Z22top_k_selection_kernelPKdPKiPiPdii_param_3,
	.param .u32 _Z22top_k_selection_kernelPKdPKiPiPdii_param_4,
	.param .u32 _Z22top_k_selection_kernelPKdPKiPiPdii_param_5
)
{
	.reg .pred 	%p<16>;
	.reg .b32 	%r<79>;
	.reg .b64 	%rd<20>;
	.reg .b64 	%fd<12>;

	ld.param.u64 	%rd3, [_Z22top_k_selection_kernelPKdPKiPiPdii_param_0];
	ld.param.u64 	%rd4, [_Z22top_k_selection_kernelPKdPKiPiPdii_param_1];
	ld.param.u32 	%r35, [_Z22top_k_selection_kernelPKdPKiPiPdii_param_4];
	ld.param.u32 	%r34, [_Z22top_k_selection_kernelPKdPKiPiPdii_param_5];
	mov.u32 	%r1, %tid.x;
	mov.u32 	%r2, %ctaid.x;
	mov.u32 	%r3, %ntid.x;
	mul.lo.s32 	%r4, %r2, %r3;
	add.s32 	%r36, %r4, %r3;
	min.u32 	%r5, %r36, %r35;
	shl.b32 	%r37, %r34, 3;
	mov.u32 	%r38, s_scores;
	add.s32 	%r6, %r38, %r37;
	setp.ge.s32 	%p1, %r1, %r34;
	shl.b32 	%r39, %r1, 3;
	add.s32 	%r7, %r38, %r39;
	shl.b32 	%r40, %r1, 2;
	add.s32 	%r8, %r6, %r40;
	@%p1 bra 	$L__BB3_2;
	mov.b64 	%rd7, -4616189618054758400;
	st.shared.u64 	[%r7], %rd7;
	mov.b32 	%r41, -1;
	st.shared.u32 	[%r8], %r41;
$L__BB3_2:
	bar.sync 	0;
	add.s32 	%r71, %r4, %r1;
	setp.ge.s32 	%p2, %r71, %r5;
	@%p2 bra 	$L__BB3_18;
	add.s32 	%r10, %r34, -1;
	min.s32 	%r11, %r34, 1;
	add.s32 	%r12, %r34, -2;
	shl.b32 	%r42, %r34, 2;
	add.s32 	%r13, %r6, %r42;
	add.s32 	%r14, %r34, -3;
	add.s32 	%r45, %r37, %r38;
	add.s32 	%r15, %r45, -8;
	cvta.to.global.u64 	%rd1, %rd3;
	cvta.to.global.u64 	%rd2, %rd4;
$L__BB3_4:
	mul.wide.s32 	%rd8, %r71, 8;
	add.s64 	%rd9, %rd1, %rd8;
	ld.global.f64 	%fd1, [%rd9];
	mul.wide.s32 	%rd10, %r71, 4;
	add.s64 	%rd11, %rd2, %rd10;
	ld.global.u32 	%r17, [%rd11];
	ld.shared.f64 	%fd2, [%r6+-8];
	setp.leu.f64 	%p3, %fd1, %fd2;
	@%p3 bra 	$L__BB3_17;
	mov.u32 	%r74, %r34;
$L__BB3_6:
	mov.u32 	%r18, %r74;
	add.s32 	%r74, %r11, -1;
	setp.lt.s32 	%p4, %r18, 2;
	mov.u32 	%r73, %r11;
	@%p4 bra 	$L__BB3_8;
	add.s32 	%r74, %r18, -1;
	shl.b32 	%r46, %r18, 3;
	add.s32 	%r48, %r38, %r46;
	ld.shared.f64 	%fd3, [%r48+-16];
	setp.gt.f64 	%p5, %fd1, %fd3;
	mov.u32 	%r73, %r18;
	@%p5 bra 	$L__BB3_6;
$L__BB3_8:
	setp.le.s32 	%p6, %r34, %r73;
	@%p6 bra 	$L__BB3_16;
	sub.s32 	%r49, %r34, %r73;
	and.b32  	%r23, %r49, 3;
	setp.eq.s32 	%p7, %r23, 0;
	mov.u32 	%r75, %r34;
	@%p7 bra 	$L__BB3_13;
	ld.shared.f64 	%fd4, [%r6+-16];
	st.shared.f64 	[%r6+-8], %fd4;
	ld.shared.u32 	%r50, [%r13+-8];
	st.shared.u32 	[%r13+-4], %r50;
	setp.eq.s32 	%p8, %r23, 1;
	mov.u32 	%r75, %r10;
	@%p8 bra 	$L__BB3_13;
	ld.shared.f64 	%fd5, [%r6+-24];
	st.shared.f64 	[%r6+-16], %fd5;
	ld.shared.u32 	%r51, [%r13+-12];
	st.shared.u32 	[%r13+-8], %r51;
	setp.eq.s32 	%p9, %r23, 2;
	mov.u32 	%r75, %r12;
	@%p9 bra 	$L__BB3_13;
	ld.shared.f64 	%fd6, [%r6+-32];
	st.shared.f64 	[%r6+-24], %fd6;
	ld.shared.u32 	%r52, [%r13+-16];
	st.shared.u32 	[%r13+-12], %r52;
	mov.u32 	%r75, %r14;
$L__BB3_13:
	sub.s32 	%r53, %r73, %r34;
	setp.gt.u32 	%p10, %r53, -4;
	@%p10 bra 	$L__BB3_16;
	shl.b32 	%r54, %r75, 3;
	add.s32 	%r56, %r38, %r54;
	add.s32 	%r77, %r56, -16;
	shl.b32 	%r57, %r75, 2;
	add.s32 	%r76, %r15, %r57;
$L__BB3_15:
	ld.shared.f64 	%fd7, [%r77];
	st.shared.f64 	[%r77+8], %fd7;
	ld.shared.u32 	%r58, [%r76];
	st.shared.u32 	[%r76+4], %r58;
	ld.shared.f64 	%fd8, [%r77+-8];
	st.shared.f64 	[%r77], %fd8;
	ld.shared.u32 	%r59, [%r76+-4];
	st.shared.u32 	[%r76], %r59;
	add.s32 	%r75, %r75, -4;
	ld.shared.f64 	%fd9, [%r77+-16];
	st.shared.f64 	[%r77+-8], %fd9;
	ld.shared.u32 	%r60, [%r76+-8];
	st.shared.u32 	[%r76+-4], %r60;
	ld.shared.f64 	%fd10, [%r77+-24];
	st.shared.f64 	[%r77+-16], %fd10;
	ld.shared.u32 	%r61, [%r76+-12];
	st.shared.u32 	[%r76+-8], %r61;
	add.s32 	%r77, %r77, -32;
	add.s32 	%r76, %r76, -16;
	setp.gt.s32 	%p11, %r75, %r73;
	@%p11 bra 	$L__BB3_15;
$L__BB3_16:
	shl.b32 	%r62, %r74, 3;
	add.s32 	%r64, %r38, %r62;
	st.shared.f64 	[%r64], %fd1;
	shl.b32 	%r65, %r74, 2;
	add.s32 	%r66, %r6, %r65;
	st.shared.u32 	[%r66], %r17;
$L__BB3_17:
	add.s32 	%r71, %r71, %r3;
	setp.lt.s32 	%p12, %r71, %r5;
	@%p12 bra 	$L__BB3_4;
$L__BB3_18:
	setp.ge.s32 	%p13, %r1, %r34;
	bar.sync 	0;
	setp.ne.s32 	%p14, %r2, 0;
	or.pred  	%p15, %p14, %p13;
	@%p15 bra 	$L__BB3_20;
	ld.param.u64 	%rd19, [_Z22top_k_selection_kernelPKdPKiPiPdii_param_3];
	ld.param.u64 	%rd18, [_Z22top_k_selection_kernelPKdPKiPiPdii_param_2];
	ld.shared.f64 	%fd11, [%r7];
	cvta.to.global.u64 	%rd12, %rd19;
	mul.wide.u32 	%rd13, %r1, 8;
	add.s64 	%rd14, %rd12, %rd13;
	st.global.f64 	[%rd14], %fd11;
	ld.shared.u32 	%r70, [%r8];
	cvta.to.global.u64 	%rd15, %rd18;
	mul.wide.u32 	%rd16, %r1, 4;
	add.s64 	%rd17, %rd15, %rd16;
	st.global.u32 	[%rd17], %r70;
$L__BB3_20:
	ret;

}


// ===== COMPILED SASS (sm_100) =====

	.target	sm_100

	.elftype	@"ET_EXEC"


//--------------------- .note.nv.tkinfo           --------------------------
	.section	.note.nv.tkinfo,"",@"SHT_NOTE"
	.sectionflags	@"SHF_NOTE_NV_TKINFO"
	.tkinfo
        /*0018*/ 	.word	0x00000002
        /*0030*/ 	.string	""
        /*0030*/ 	.string	"ptxas"
        /*0030*/ 	.string	"Cuda compilation tools, release 13.0, V13.0.88"
        /*0030*/ 	.string	"Build cuda_13.0.r13.0/compiler.36424714_0"
        /*0030*/ 	.string	"-arch sm_100 -m 64 "



//--------------------- .note.nv.cuinfo           --------------------------
	.section	.note.nv.cuinfo,"",@"SHT_NOTE"
	.sectionflags	@"SHF_NOTE_NV_CUINFO"
        /*0018*/ 	.short	0x0002
        /*001a*/ 	.short	0x0064
        /*001c*/ 	.short	0x0082
	.zero		2


//--------------------- .nv.info                  --------------------------
	.section	.nv.info,"",@"SHT_CUDA_INFO"
	.align	4


	//----- nvinfo : EIATTR_REGCOUNT
	.align		4
        /*0000*/ 	.byte	0x04, 0x2f
        /*0002*/ 	.short	(.L_1 - .L_0)
	.align		4
.L_0:
        /*0004*/ 	.word	index@(_Z24cosine_similarity_kernelPKdS0_Pdii)
        /*0008*/ 	.word	0x0000001f


	//----- nvinfo : EIATTR_FRAME_SIZE
	.align		4
.L_1:
        /*000c*/ 	.byte	0x04, 0x11
        /*000e*/ 	.short	(.L_3 - .L_2)
	.align		4
.L_2:
        /*0010*/ 	.word	index@($__internal_5_$__cuda_sm20_dsqrt_rn_f64_mediumpath_v1)
        /*0014*/ 	.word	0x00000000


	//----- nvinfo : EIATTR_FRAME_SIZE
	.align		4
.L_3:
        /*0018*/ 	.byte	0x04, 0x11
        /*001a*/ 	.short	(.L_5 - .L_4)
	.align		4
.L_4:
        /*001c*/ 	.word	index@($__internal_4_$__cuda_sm20_div_rn_f64_full)
        /*0020*/ 	.word	0x00000000


	//----- nvinfo : EIATTR_FRAME_SIZE
	.align		4
.L_5:
        /*0024*/ 	.byte	0x04, 0x11
        /*0026*/ 	.short	(.L_7 - .L_6)
	.align		4
.L_6:
        /*0028*/ 	.word	index@(_Z24cosine_similarity_kernelPKdS0_Pdii)
        /*002c*/ 	.word	0x00000000


	//----- nvinfo : EIATTR_REGCOUNT
	.align		4
.L_7:
        /*0030*/ 	.byte	0x04, 0x2f
        /*0032*/ 	.short	(.L_9 - .L_8)
	.align		4
.L_8:
        /*0034*/ 	.word	index@(_Z34cosine_similarity_optimized_kernelPKdS0_Pdii)
        /*0038*/ 	.word	0x00000019


	//----- nvinfo : EIATTR_FRAME_SIZE
	.align		4
.L_9:
        /*003c*/ 	.byte	0x04, 0x11
        /*003e*/ 	.short	(.L_11 - .L_10)
	.align		4
.L_10:
        /*0040*/ 	.word	index@($__internal_3_$__cuda_sm20_dsqrt_rn_f64_mediumpath_v1)
        /*0044*/ 	.word	0x00000000


	//----- nvinfo : EIATTR_FRAME_SIZE
	.align		4
.L_11:
        /*0048*/ 	.byte	0x04, 0x11
        /*004a*/ 	.short	(.L_13 - .L_12)
	.align		4
.L_12:
        /*004c*/ 	.word	index@($__internal_2_$__cuda_sm20_div_rn_f64_full)
        /*0050*/ 	.word	0x00000000


	//----- nvinfo : EIATTR_FRAME_SIZE
	.align		4
.L_13:
        /*0054*/ 	.byte	0x04, 0x11
        /*0056*/ 	.short	(.L_15 - .L_14)
	.align		4
.L_14:
        /*0058*/ 	.word	index@(_Z34cosine_similarity_optimized_kernelPKdS0_Pdii)
        /*005c*/ 	.word	0x00000000


	//----- nvinfo : EIATTR_REGCOUNT
	.align		4
.L_15:
        /*0060*/ 	.byte	0x04, 0x2f
        /*0062*/ 	.short	(.L_17 - .L_16)
	.align		4
.L_16:
        /*0064*/ 	.word	index@(_Z33cosine_similarity_filtered_kernelPKdS0_PKiPdii)
        /*0068*/ 	.word	0x00000020


	//----- nvinfo : EIATTR_FRAME_SIZE
	.align		4
.L_17:
        /*006c*/ 	.byte	0x04, 0x11
        /*006e*/ 	.short	(.L_19 - .L_18)
	.align		4
.L_18:
        /*0070*/ 	.word	index@($__internal_1_$__cuda_sm20_dsqrt_rn_f64_mediumpath_v1)
        /*0074*/ 	.word	0x00000000


	//----- nvinfo : EIATTR_FRAME_SIZE
	.align		4
.L_19:
        /*0078*/ 	.byte	0x04, 0x11
        /*007a*/ 	.short	(.L_21 - .L_20)
	.align		4
.L_20:
        /*007c*/ 	.word	index@($__internal_0_$__cuda_sm20_div_rn_f64_full)
        /*0080*/ 	.word	0x00000000


	//----- nvinfo : EIATTR_FRAME_SIZE
	.align		4
.L_21:
        /*0084*/ 	.byte	0x04, 0x11
        /*0086*/ 	.short	(.L_23 - .L_22)
	.align		4
.L_22:
        /*0088*/ 	.word	index@(_Z33cosine_similarity_filtered_kernelPKdS0_PKiPdii)
        /*008c*/ 	.word	0x00000000


	//----- nvinfo : EIATTR_REGCOUNT
	.align		4
.L_23:
        /*0090*/ 	.byte	0x04, 0x2f
        /*0092*/ 	.short	(.L_25 - .L_24)
	.align		4
.L_24:
        /*0094*/ 	.word	index@(_Z22top_k_selection_kernelPKdPKiPiPdii)
        /*0098*/ 	.word	0x00000020


	//----- nvinfo : EIATTR_FRAME_SIZE
	.align		4
.L_25:
        /*009c*/ 	.byte	0x04, 0x11
        /*009e*/ 	.short	(.L_27 - .L_26)
	.align		4
.L_26:
        /*00a0*/ 	.word	index@(_Z22top_k_selection_kernelPKdPKiPiPdii)
        /*00a4*/ 	.word	0x00000000


	//----- nvinfo : EIATTR_MIN_STACK_SIZE
	.align		4
.L_27:
        /*00a8*/ 	.byte	0x04, 0x12
        /*00aa*/ 	.short	(.L_29 - .L_28)
	.align		4
.L_28:
        /*00ac*/ 	.word	index@(_Z22top_k_selection_kernelPKdPKiPiPdii)
        /*00b0*/ 	.word	0x00000000


	//----- nvinfo : EIATTR_MIN_STACK_SIZE
	.align		4
.L_29:
        /*00b4*/ 	.byte	0x04, 0x12
        /*00b6*/ 	.short	(.L_31 - .L_30)
	.align		4
.L_30:
        /*00b8*/ 	.word	index@(_Z33cosine_similarity_filtered_kernelPKdS0_PKiPdii)
        /*00bc*/ 	.word	0x00000000


	//----- nvinfo : EIATTR_MIN_STACK_SIZE
	.align		4
.L_31:
        /*00c0*/ 	.byte	0x04, 0x12
        /*00c2*/ 	.short	(.L_33 - .L_32)
	.align		4
.L_32:
        /*00c4*/ 	.word	index@(_Z34cosine_similarity_optimized_kernelPKdS0_Pdii)
        /*00c8*/ 	.word	0x00000000


	//----- nvinfo : EIATTR_MIN_STACK_SIZE
	.align		4
.L_33:
        /*00cc*/ 	.byte	0x04, 0x12
        /*00ce*/ 	.short	(.L_35 - .L_34)
	.align		4
.L_34:
        /*00d0*/ 	.word	index@(_Z24cosine_similarity_kernelPKdS0_Pdii)
        /*00d4*/ 	.word	0x00000000
.L_35:


//--------------------- .nv.compat                --------------------------
	.section	.nv.compat,"",@"SHT_CUDA_COMPAT_INFO"
	.align	4
        /*0000*/ 	.byte	0x02, 0x09, 0x00, 0x00, 0x02, 0x02, 0x01, 0x00, 0x02, 0x05, 0x05, 0x00, 0x03, 0x07, 0x01, 0x01
        /*0010*/ 	.byte	0x02, 0x03, 0x00, 0x00, 0x02, 0x06, 0x01, 0x00, 0x04, 0x0b, 0x08, 0x00, 0x01, 0x00, 0x00, 0x00
        /*0020*/ 	.byte	0x00, 0x00, 0x00, 0x00


//--------------------- .nv.info._Z22top_k_selection_kernelPKdPKiPiPdii --------------------------
	.section	.nv.info._Z22top_k_selection_kernelPKdPKiPiPdii,"",@"SHT_CUDA_INFO"
	.sectionflags	@""
	.align	4


	//----- nvinfo : EIATTR_CUDA_API_VERSION
	.align		4
        /*0000*/ 	.byte	0x04, 0x37
        /*0002*/ 	.short	(.L_37 - .L_36)
.L_36:
        /*0004*/ 	.word	0x00000082


	//----- nvinfo : EIATTR_KPARAM_INFO
	.align		4
.L_37:
        /*0008*/ 	.byte	0x04, 0x17
        /*000a*/ 	.short	(.L_39 - .L_38)
.L_38:
        /*000c*/ 	.word	0x00000000
        /*0010*/ 	.short	0x0005
        /*0012*/ 	.short	0x0024
        /*0014*/ 	.byte	0x00, 0xf0, 0x11, 0x00


	//----- nvinfo : EIATTR_KPARAM_INFO
	.align		4
.L_39:
        /*0018*/ 	.byte	0x04, 0x17
        /*001a*/ 	.short	(.L_41 - .L_40)
.L_40:
        /*001c*/ 	.word	0x00000000
        /*0020*/ 	.short	0x0004
        /*0022*/ 	.short	0x0020
        /*0024*/ 	.byte	0x00, 0xf0, 0x11, 0x00


	//----- nvinfo : EIATTR_KPARAM_INFO
	.align		4
.L_41:
        /*0028*/ 	.byte	0x04, 0x17
        /*002a*/ 	.short	(.L_43 - .L_42)
.L_42:
        /*002c*/ 	.word	0x00000000
        /*0030*/ 	.short	0x0003
        /*0032*/ 	.short	0x0018
        /*0034*/ 	.byte	0x00, 0xf5, 0x21, 0x00


	//----- nvinfo : EIATTR_KPARAM_INFO
	.align		4
.L_43:
        /*0038*/ 	.byte	0x04, 0x17
        /*003a*/ 	.short	(.L_45 - .L_44)
.L_44:
        /*003c*/ 	.word	0x00000000
        /*0040*/ 	.short	0x0002
        /*0042*/ 	.short	0x0010
        /*0044*/ 	.byte	0x00, 0xf5, 0x21, 0x00


	//----- nvinfo : EIATTR_KPARAM_INFO
	.align		4
.L_45:
        /*0048*/ 	.byte	0x04, 0x17
        /*004a*/ 	.short	(.L_47 - .L_46)
.L_46:
        /*004c*/ 	.word	0x00000000
        /*0050*/ 	.short	0x0001
        /*0052*/ 	.short	0x0008
        /*0054*/ 	.byte	0x00, 0xf5, 0x21, 0x00


	//----- nvinfo : EIATTR_KPARAM_INFO
	.align		4
.L_47:
        /*0058*/ 	.byte	0x04, 0x17
        /*005a*/ 	.short	(.L_49 - .L_48)
.L_48:
        /*005c*/ 	.word	0x00000000
        /*0060*/ 	.short	0x0000
        /*0062*/ 	.short	0x0000
        /*0064*/ 	.byte	0x00, 0xf5, 0x21, 0x00


	//----- nvinfo : EIATTR_SPARSE_MMA_MASK
	.align		4
.L_49:
        /*0068*/ 	.byte	0x03, 0x50
        /*006a*/ 	.short	0x0000


	//----- nvinfo : EIATTR_MAXREG_COUNT
	.align		4
        /*006c*/ 	.byte	0x03, 0x1b
        /*006e*/ 	.short	0x00ff


	//----- nvinfo : EIATTR_NUM_BARRIERS
	.align		4
        /*0070*/ 	.byte	0x02, 0x4c
        /*0072*/ 	.byte	0x01
	.zero		1


	//----- nvinfo : EIATTR_MERCURY_ISA_VERSION
	.align		4
        /*0074*/ 	.byte	0x03, 0x5f
        /*0076*/ 	.short	0x0101


	//----- nvinfo : EIATTR_VRC_CTA_INIT_COUNT
	.align		4
        /*0078*/ 	.byte	0x02, 0x4a
	.zero		1
	.zero		1


	//----- nvinfo : EIATTR_EXIT_INSTR_OFFSETS
	.align		4
        /*007c*/ 	.byte	0x04, 0x1c
        /*007e*/ 	.short	(.L_51 - .L_50)


	//   ....[0]....
.L_50:
        /*0080*/ 	.word	0x00000f20


	//   ....[1]....
        /*0084*/ 	.word	0x00000fb0


	//----- nvinfo : EIATTR_CRS_STACK_SIZE
	.align		4
.L_51:
        /*0088*/ 	.byte	0x04, 0x1e
        /*008a*/ 	.short	(.L_53 - .L_52)
.L_52:
        /*008c*/ 	.word	0x00000000


	//----- nvinfo : EIATTR_CBANK_PARAM_SIZE
	.align		4
.L_53:
        /*0090*/ 	.byte	0x03, 0x19
        /*0092*/ 	.short	0x0028


	//----- nvinfo : EIATTR_PARAM_CBANK
	.align		4
        /*0094*/ 	.byte	0x04, 0x0a
        /*0096*/ 	.short	(.L_55 - .L_54)
	.align		4
.L_54:
        /*0098*/ 	.word	index@(.nv.constant0._Z22top_k_selection_kernelPKdPKiPiPdii)
        /*009c*/ 	.short	0x0380
        /*009e*/ 	.short	0x0028


	//----- nvinfo : EIATTR_SW_WAR
	.align		4
.L_55:
        /*00a0*/ 	.byte	0x04, 0x36
        /*00a2*/ 	.short	(.L_57 - .L_56)
.L_56:
        /*00a4*/ 	.word	0x00000008
.L_57:


//--------------------- .nv.info._Z33cosine_similarity_filtered_kernelPKdS0_PKiPdii --------------------------
	.section	.nv.info._Z33cosine_similarity_filtered_kernelPKdS0_PKiPdii,"",@"SHT_CUDA_INFO"
	.sectionflags	@""
	.align	4


	//----- nvinfo : EIATTR_CUDA_API_VERSION
	.align		4
        /*0000*/ 	.byte	0x04, 0x37
        /*0002*/ 	.short	(.L_59 - .L_58)
.L_58:
        /*0004*/ 	.word	0x00000082


	//----- nvinfo : EIATTR_KPARAM_INFO
	.align		4
.L_59:
        /*0008*/ 	.byte	0x04, 0x17
        /*000a*/ 	.short	(.L_61 - .L_60)
.L_60:
        /*000c*/ 	.word	0x00000000
        /*0010*/ 	.short	0x0005
        /*0012*/ 	.short	0x0024
        /*0014*/ 	.byte	0x00, 0xf0, 0x11, 0x00


	//----- nvinfo : EIATTR_KPARAM_INFO
	.align		4
.L_61:
        /*0018*/ 	.byte	0x04, 0x17
        /*001a*/ 	.short	(.L_63 - .L_62)
.L_62:
        /*001c*/ 	.word	0x00000000
        /*0020*/ 	.short	0x0004
        /*0022*/ 	.short	0x0020
        /*0024*/ 	.byte	0x00, 0xf0, 0x11, 0x00


	//----- nvinfo : EIATTR_KPARAM_INFO
	.align		4
.L_63:
        /*0028*/ 	.byte	0x04, 0x17
        /*002a*/ 	.short	(.L_65 - .L_64)
.L_64:
        /*002c*/ 	.word	0x00000000
        /*0030*/ 	.short	0x0003
        /*0032*/ 	.short	0x0018
        /*0034*/ 	.byte	0x00, 0xf5, 0x21, 0x00


	//----- nvinfo : EIATTR_KPARAM_INFO
	.align		4
.L_65:
        /*0038*/ 	.byte	0x04, 0x17
        /*003a*/ 	.short	(.L_67 - .L_66)
.L_66:
        /*003c*/ 	.word	0x00000000
        /*0040*/ 	.short	0x0002
        /*0042*/ 	.short	0x0010
        /*0044*/ 	.byte	0x00, 0xf5, 0x21, 0x00


	//----- nvinfo : EIATTR_KPARAM_INFO
	.align		4
.L_67:
        /*0048*/ 	.byte	0x04, 0x17
        /*004a*/ 	.short	(.L_69 - .L_68)
.L_68:
        /*004c*/ 	.word	0x00000000
        /*0050*/ 	.short	0x0001
        /*0052*/ 	.short	0x0008
        /*0054*/ 	.byte	0x00, 0xf5, 0x21, 0x00


	//----- nvinfo : EIATTR_KPARAM_INFO
	.align		4
.L_69:
        /*0058*/ 	.byte	0x04, 0x17
        /*005a*/ 	.short	(.L_71 - .L_70)
.L_70:
        /*005c*/ 	.word	0x00000000
        /*0060*/ 	.short	0x0000
        /*0062*/ 	.short	0x0000
        /*0064*/ 	.byte	0x00, 0xf5, 0x21, 0x00


	//----- nvinfo : EIATTR_SPARSE_MMA_MASK
	.align		4
.L_71:
        /*0068*/ 	.byte	0x03, 0x50
        /*006a*/ 	.short	0x0000


	//----- nvinfo : EIATTR_MAXREG_COUNT
	.align		4
        /*006c*/ 	.byte	0x03, 0x1b
        /*006e*/ 	.short	0x00ff


	//----- nvinfo : EIATTR_MERCURY_ISA_VERSION
	.align		4
        /*0070*/ 	.byte	0x03, 0x5f
        /*0072*/ 	.short	0x0101


	//----- nvinfo : EIATTR_VRC_CTA_INIT_COUNT
	.align		4
        /*0074*/ 	.byte	0x02, 0x4a
	.zero		1
	.zero		1


	//----- nvinfo : EIATTR_EXIT_INSTR_OFFSETS
	.align		4
        /*0078*/ 	.byte	0x04, 0x1c
        /*007a*/ 	.short	(.L_73 - .L_72)


	//   ....[0]....
.L_72:
        /*007c*/ 	.word	0x00000070


	//   ....[1]....
        /*0080*/ 	.word	0x00000e70


	//----- nvinfo : EIATTR_CRS_STACK_SIZE
	.align		4
.L_73:
        /*0084*/ 	.byte	0x04, 0x1e
        /*0086*/ 	.short	(.L_75 - .L_74)
.L_74:
        /*0088*/ 	.word	0x00000000


	//----- nvinfo : EIATTR_CBANK_PARAM_SIZE
	.align		4
.L_75:
        /*008c*/ 	.byte	0x03, 0x19
        /*008e*/ 	.short	0x0028


	//----- nvinfo : EIATTR_PARAM_CBANK
	.align		4
        /*0090*/ 	.byte	0x04, 0x0a
        /*0092*/ 	.short	(.L_77 - .L_76)
	.align		4
.L_76:
        /*0094*/ 	.word	index@(.nv.constant0._Z33cosine_similarity_filtered_kernelPKdS0_PKiPdii)
        /*0098*/ 	.short	0x0380
        /*009a*/ 	.short	0x0028


	//----- nvinfo : EIATTR_SW_WAR
	.align		4
.L_77:
        /*009c*/ 	.byte	0x04, 0x36
        /*009e*/ 	.short	(.L_79 - .L_78)
.L_78:
        /*00a0*/ 	.word	0x00000008
.L_79:


//--------------------- .nv.info._Z34cosine_similarity_optimized_kernelPKdS0_Pdii --------------------------
	.section	.nv.info._Z34cosine_similarity_optimized_kernelPKdS0_Pdii,"",@"SHT_CUDA_INFO"
	.sectionflags	@""
	.align	4


	//----- nvinfo : EIATTR_CUDA_API_VERSION
	.align		4
        /*0000*/ 	.byte	0x04, 0x37
        /*0002*/ 	.short	(.L_81 - .L_80)
.L_80:
        /*0004*/ 	.word	0x00000082


	//----- nvinfo : EIATTR_KPARAM_INFO
	.align		4
.L_81:
        /*0008*/ 	.byte	0x04, 0x17
        /*000a*/ 	.short	(.L_83 - .L_82)
.L_82:
        /*000c*/ 	.word	0x00000000
        /*0010*/ 	.short	0x0004
        /*0012*/ 	.short	0x001c
        /*0014*/ 	.byte	0x00, 0xf0, 0x11, 0x00


	//----- nvinfo : EIATTR_KPARAM_INFO
	.align		4
.L_83:
        /*0018*/ 	.byte	0x04, 0x17
        /*001a*/ 	.short	(.L_85 - .L_84)
.L_84:
        /*001c*/ 	.word	0x00000000
        /*0020*/ 	.short	0x0003
        /*0022*/ 	.short	0x0018
        /*0024*/ 	.byte	0x00, 0xf0, 0x11, 0x00


	//----- nvinfo : EIATTR_KPARAM_INFO
	.align		4
.L_85:
        /*0028*/ 	.byte	0x04, 0x17
        /*002a*/ 	.short	(.L_87 - .L_86)
.L_86:
        /*002c*/ 	.word	0x00000000
        /*0030*/ 	.short	0x0002
        /*0032*/ 	.short	0x0010
        /*0034*/ 	.byte	0x00, 0xf5, 0x21, 0x00


	//----- nvinfo : EIATTR_KPARAM_INFO
	.align		4
.L_87:
        /*0038*/ 	.byte	0x04, 0x17
        /*003a*/ 	.short	(.L_89 - .L_88)
.L_88:
        /*003c*/ 	.word	0x00000000
        /*0040*/ 	.short	0x0001
        /*0042*/ 	.short	0x0008
        /*0044*/ 	.byte	0x00, 0xf5, 0x21, 0x00


	//----- nvinfo : EIATTR_KPARAM_INFO
	.align		4
.L_89:
        /*0048*/ 	.byte	0x04, 0x17
        /*004a*/ 	.short	(.L_91 - .L_90)
.L_90:
        /*004c*/ 	.word	0x00000000
        /*0050*/ 	.short	0x0000
        /*0052*/ 	.short	0x0000
        /*0054*/ 	.byte	0x00, 0xf5, 0x21, 0x00


	//----- nvinfo : EIATTR_SPARSE_MMA_MASK
	.align		4
.L_91:
        /*0058*/ 	.byte	0x03, 0x50
        /*005a*/ 	.short	0x0000


	//----- nvinfo : EIATTR_MAXREG_COUNT
	.align		4
        /*005c*/ 	.byte	0x03, 0x1b
        /*005e*/ 	.short	0x00ff


	//----- nvinfo : EIATTR_NUM_BARRIERS
	.align		4
        /*0060*/ 	.byte	0x02, 0x4c
        /*0062*/ 	.byte	0x01
	.zero		1


	//----- nvinfo : EIATTR_MERCURY_ISA_VERSION
	.align		4
        /*0064*/ 	.byte	0x03, 0x5f
        /*0066*/ 	.short	0x0101


	//----- nvinfo : EIATTR_VRC_CTA_INIT_COUNT
	.align		4
        /*0068*/ 	.byte	0x02, 0x4a
	.zero		1
	.zero		1


	//----- nvinfo : EIATTR_EXIT_INSTR_OFFSETS
	.align		4
        /*006c*/ 	.byte	0x04, 0x1c
        /*006e*/ 	.short	(.L_93 - .L_92)


	//   ....[0]....
.L_92:
        /*0070*/ 	.word	0x00000040


	//   ....[1]....
        /*0074*/ 	.word	0x000004f0


	//   ....[2]....
        /*0078*/ 	.word	0x000009d0


	//----- nvinfo : EIATTR_CRS_STACK_SIZE
	.align		4
.L_93:
        /*007c*/ 	.byte	0x04, 0x1e
        /*007e*/ 	.short	(.L_95 - .L_94)
.L_94:
        /*0080*/ 	.word	0x00000000


	//----- nvinfo : EIATTR_CBANK_PARAM_SIZE
	.align		4
.L_95:
        /*0084*/ 	.byte	0x03, 0x19
        /*0086*/ 	.short	0x0020


	//----- nvinfo : EIATTR_PARAM_CBANK
	.align		4
        /*0088*/ 	.byte	0x04, 0x0a
        /*008a*/ 	.short	(.L_97 - .L_96)
	.align		4
.L_96:
        /*008c*/ 	.word	index@(.nv.constant0._Z34cosine_similarity_optimized_kernelPKdS0_Pdii)
        /*0090*/ 	.short	0x0380
        /*0092*/ 	.short	0x0020


	//----- nvinfo : EIATTR_SW_WAR
	.align		4
.L_97:
        /*0094*/ 	.byte	0x04, 0x36
        /*0096*/ 	.short	(.L_99 - .L_98)
.L_98:
        /*0098*/ 	.word	0x00000008
.L_99:


//--------------------- .nv.info._Z24cosine_similarity_kernelPKdS0_Pdii --------------------------
	.section	.nv.info._Z24cosine_similarity_kernelPKdS0_Pdii,"",@"SHT_CUDA_INFO"
	.sectionflags	@""
	.align	4


	//----- nvinfo : EIATTR_CUDA_API_VERSION
	.align		4
        /*0000*/ 	.byte	0x04, 0x37
        /*0002*/ 	.short	(.L_101 - .L_100)
.L_100:
        /*0004*/ 	.word	0x00000082


	//----- nvinfo : EIATTR_KPARAM_INFO
	.align		4
.L_101:
        /*0008*/ 	.byte	0x04, 0x17
        /*000a*/ 	.short	(.L_103 - .L_102)
.L_102:
        /*000c*/ 	.word	0x00000000
        /*0010*/ 	.short	0x0004
        /*0012*/ 	.short	0x001c
        /*0014*/ 	.byte	0x00, 0xf0, 0x11, 0x00


	//----- nvinfo : EIATTR_KPARAM_INFO
	.align		4
.L_103:
        /*0018*/ 	.byte	0x04, 0x17
        /*001a*/ 	.short	(.L_105 - .L_104)
.L_104:
        /*001c*/ 	.word	0x00000000
        /*0020*/ 	.short	0x0003
        /*0022*/ 	.short	0x0018
        /*0024*/ 	.byte	0x00, 0xf0, 0x11, 0x00


	//----- nvinfo : EIATTR_KPARAM_INFO
	.align		4
.L_105:
        /*0028*/ 	.byte	0x04, 0x17
        /*002a*/ 	.short	(.L_107 - .L_106)
.L_106:
        /*002c*/ 	.word	0x00000000
        /*0030*/ 	.short	0x0002
        /*0032*/ 	.short	0x0010
        /*0034*/ 	.byte	0x00, 0xf5, 0x21, 0x00


	//----- nvinfo : EIATTR_KPARAM_INFO
	.align		4
.L_107:
        /*0038*/ 	.byte	0x04, 0x17
        /*003a*/ 	.short	(.L_109 - .L_108)
.L_108:
        /*003c*/ 	.word	0x00000000
        /*0040*/ 	.short	0x0001
        /*0042*/ 	.short	0x0008
        /*0044*/ 	.byte	0x00, 0xf5, 0x21, 0x00


	//----- nvinfo : EIATTR_KPARAM_INFO
	.align		4
.L_109:
        /*0048*/ 	.byte	0x04, 0x17
        /*004a*/ 	.short	(.L_111 - .L_110)
.L_110:
        /*004c*/ 	.word	0x00000000
        /*0050*/ 	.short	0x0000
        /*0052*/ 	.short	0x0000
        /*0054*/ 	.byte	0x00, 0xf5, 0x21, 0x00


	//----- nvinfo : EIATTR_SPARSE_MMA_MASK
	.align		4
.L_111:
        /*0058*/ 	.byte	0x03, 0x50
        /*005a*/ 	.short	0x0000


	//----- nvinfo : EIATTR_MAXREG_COUNT
	.align		4
        /*005c*/ 	.byte	0x03, 0x1b
        /*005e*/ 	.short	0x00ff


	//----- nvinfo : EIATTR_MERCURY_ISA_VERSION
	.align		4
        /*0060*/ 	.byte	0x03, 0x5f
        /*0062*/ 	.short	0x0101


	//----- nvinfo : EIATTR_VRC_CTA_INIT_COUNT
	.align		4
        /*0064*/ 	.byte	0x02, 0x4a
	.zero		1
	.zero		1


	//----- nvinfo : EIATTR_EXIT_INSTR_OFFSETS
	.align		4
        /*0068*/ 	.byte	0x04, 0x1c
        /*006a*/ 	.short	(.L_113 - .L_112)


	//   ....[0]....
.L_112:
        /*006c*/ 	.word	0x00000070


	//   ....[1]....
        /*0070*/ 	.word	0x00000e40


	//----- nvinfo : EIATTR_CRS_STACK_SIZE
	.align		4
.L_113:
        /*0074*/ 	.byte	0x04, 0x1e
        /*0076*/ 	.short	(.L_115 - .L_114)
.L_114:
        /*0078*/ 	.word	0x00000000


	//----- nvinfo : EIATTR_CBANK_PARAM_SIZE
	.align		4
.L_115:
        /*007c*/ 	.byte	0x03, 0x19
        /*007e*/ 	.short	0x0020


	//----- nvinfo : EIATTR_PARAM_CBANK
	.align		4
        /*0080*/ 	.byte	0x04, 0x0a
        /*0082*/ 	.short	(.L_117 - .L_116)
	.align		4
.L_116:
        /*0084*/ 	.word	index@(.nv.constant0._Z24cosine_similarity_kernelPKdS0_Pdii)
        /*0088*/ 	.short	0x0380
        /*008a*/ 	.short	0x0020


	//----- nvinfo : EIATTR_SW_WAR
	.align		4
.L_117:
        /*008c*/ 	.byte	0x04, 0x36
        /*008e*/ 	.short	(.L_119 - .L_118)
.L_118:
        /*0090*/ 	.word	0x00000008
.L_119:


//--------------------- .nv.callgraph             --------------------------
	.section	.nv.callgraph,"",@"SHT_CUDA_CALLGRAPH"
	.align	4
	.sectionentsize	8
	.align		4
        /*0000*/ 	.word	0x00000000
	.align		4
        /*0004*/ 	.word	0xffffffff
	.align		4
        /*0008*/ 	.word	0x00000000
	.align		4
        /*000c*/ 	.word	0xfffffffe
	.align		4
        /*0010*/ 	.word	0x00000000
	.align		4
        /*0014*/ 	.word	0xfffffffd
	.align		4
        /*0018*/ 	.word	0x00000000
	.align		4
        /*001c*/ 	.word	0xfffffffc


//--------------------- .text._Z22top_k_selection_kernelPKdPKiPiPdii --------------------------
	.section	.text._Z22top_k_selection_kernelPKdPKiPiPdii,"ax",@progbits
	.align	128
        .global         _Z22top_k_selection_kernelPKdPKiPiPdii
        .type           _Z22top_k_selection_kernelPKdPKiPiPdii,@function
        .size           _Z22top_k_selection_kernelPKdPKiPiPdii,(.L_x_82 - _Z22top_k_selection_kernelPKdPKiPiPdii)
        .other          _Z22top_k_selection_kernelPKdPKiPiPdii,@"STO_CUDA_ENTRY STV_DEFAULT"
_Z22top_k_selection_kernelPKdPKiPiPdii:
.text._Z22top_k_selection_kernelPKdPKiPiPdii:
[----:B------:R-:W-:Y:S01]  /*0000*/  LDC R1, c[0x0][0x37c] ;  /* 0x0000df00ff017b82 */ /* 0x000fe20000000800 */
[----:B------:R-:W0:Y:S07]  /*0010*/  S2R R0, SR_TID.X ;  /* 0x0000000000007919 */ /* 0x000e2e0000002100 */
[----:B------:R-:W0:Y:S01]  /*0020*/  LDC.64 R12, c[0x0][0x3a0] ;  /* 0x0000e800ff0c7b82 */ /* 0x000e220000000a00 */
[----:B------:R-:W-:Y:S01]  /*0030*/  MOV R2, 0x400 ;  /* 0x0000040000027802 */ /* 0x000fe20000000f00 */
[----:B------:R-:W1:Y:S01]  /*0040*/  LDCU.64 UR6, c[0x0][0x358] ;  /* 0x00006b00ff0677ac */ /* 0x000e620008000a00 */
[----:B------:R-:W2:Y:S01]  /*0050*/  S2R R5, SR_CgaCtaId ;  /* 0x0000000000057919 */ /* 0x000ea20000008800 */
[----:B------:R-:W-:Y:S04]  /*0060*/  BSSY.RECONVERGENT B1, `(.L_x_0) ;  /* 0x00000e7000017945 */ /* 0x000fe80003800200 */
[----:B------:R-:W3:Y:S08]  /*0070*/  S2UR UR4, SR_CTAID.X ;  /* 0x00000000000479c3 */ /* 0x000ef00000002500 */
[----:B------:R-:W3:Y:S01]  /*0080*/  LDC R3, c[0x0][0x360] ;  /* 0x0000d800ff037b82 */ /* 0x000ee20000000800 */
[----:B0-----:R-:W-:-:S02]  /*0090*/  ISETP.GE.AND P0, PT, R0, R13, PT ;  /* 0x0000000d0000720c */ /* 0x001fc40003f06270 */
[----:B--2---:R-:W-:-:S05]  /*00a0*/  LEA R2, R5, R2, 0x18 ;  /* 0x0000000205027211 */ /* 0x004fca00078ec0ff */
[--C-:B------:R-:W-:Y:S02]  /*00b0*/  IMAD R4, R13, 0x8, R2.reuse ;  /* 0x000000080d047824 */ /* 0x100fe400078e0202 */
[----:B---3--:R-:W-:Y:S02]  /*00c0*/  IMAD R11, R3, UR4, RZ ;  /* 0x00000004030b7c24 */ /* 0x008fe4000f8e02ff */
[C---:B------:R-:W-:Y:S02]  /*00d0*/  IMAD R5, R0.reuse, 0x8, R2 ;  /* 0x0000000800057824 */ /* 0x040fe400078e0202 */
[----:B------:R-:W-:Y:S01]  /*00e0*/  @!P0 MOV R8, 0x0 ;  /* 0x0000000000088802 */ /* 0x000fe20000000f00 */
[----:B------:R-:W-:Y:S01]  /*00f0*/  @!P0 IMAD.MOV.U32 R9, RZ, RZ, -0x40100000 ;  /* 0xbff00000ff098424 */ /* 0x000fe200078e00ff */
[C---:B------:R-:W-:Y:S01]  /*0100*/  VIADDMNMX.U32 R7, R11.reuse, R3, R12, PT ;  /* 0x000000030b077246 */ /* 0x040fe2000380000c */
[----:B------:R-:W-:Y:S01]  /*0110*/  @!P0 IMAD.MOV.U32 R15, RZ, RZ, -0x1 ;  /* 0xffffffffff0f8424 */ /* 0x000fe200078e00ff */
[----:B------:R-:W-:Y:S01]  /*0120*/  IADD3 R22, PT, PT, R11, R0, RZ ;  /* 0x000000000b167210 */ /* 0x000fe20007ffe0ff */
[----:B------:R-:W-:Y:S01]  /*0130*/  IMAD R6, R0, 0x4, R4 ;  /* 0x0000000400067824 */ /* 0x000fe200078e0204 */
[----:B------:R0:W-:Y:S04]  /*0140*/  @!P0 STS.64 [R5], R8 ;  /* 0x0000000805008388 */ /* 0x0001e80000000a00 */
[----:B------:R0:W-:Y:S01]  /*0150*/  @!P0 STS [R6], R15 ;  /* 0x0000000f06008388 */ /* 0x0001e20000000800 */
[----:B------:R-:W-:Y:S01]  /*0160*/  BAR.SYNC.DEFER_BLOCKING 0x0 ;  /* 0x0000000000007b1d */ /* 0x000fe20000010000 */
[----:B------:R-:W-:-:S13]  /*0170*/  ISETP.GE.AND P0, PT, R22, R7, PT ;  /* 0x000000071600720c */ /* 0x000fda0003f06270 */
[----:B01----:R-:W-:Y:S05]  /*0180*/  @P0 BRA `(.L_x_1) ;  /* 0x0000000c00500947 */ /* 0x003fea0003800000 */
[C---:B------:R-:W-:Y:S01]  /*0190*/  VIADD R8, R13.reuse, 0xffffffff ;  /* 0xffffffff0d087836 */ /* 0x040fe20000000000 */
[C---:B------:R-:W-:Y:S01]  /*01a0*/  VIMNMX R9, PT, PT, R13.reuse, 0x1, PT ;  /* 0x000000010d097848 */ /* 0x040fe20003fe0100 */
[C---:B------:R-:W-:Y:S01]  /*01b0*/  VIADD R10, R13.reuse, 0xfffffffe ;  /* 0xfffffffe0d0a7836 */ /* 0x040fe20000000000 */
[C---:B------:R-:W-:Y:S01]  /*01c0*/  LEA R11, R13.reuse, R4, 0x2 ;  /* 0x000000040d0b7211 */ /* 0x040fe200078e10ff */
[----:B------:R-:W-:Y:S02]  /*01d0*/  VIADD R12, R13, 0xfffffffd ;  /* 0xfffffffd0d0c7836 */ /* 0x000fe40000000000 */
[----:B------:R-:W-:-:S07]  /*01e0*/  VIADD R13, R4, 0xfffffff8 ;  /* 0xfffffff8040d7836 */ /* 0x000fce0000000000 */
.L_x_16:
[----:B0--3--:R-:W0:Y:S01]  /*01f0*/  LDC.64 R14, c[0x0][0x380] ;  /* 0x0000e000ff0e7b82 */ /* 0x009e220000000a00 */
[----:B-1----:R-:W1:Y:S07]  /*0200*/  LDS.64 R18, [R4+-0x8] ;  /* 0xfffff80004127984 */ /* 0x002e6e0000000a00 */
[----:B--2---:R-:W2:Y:S01]  /*0210*/  LDC.64 R16, c[0x0][0x388] ;  /* 0x0000e200ff107b82 */ /* 0x004ea20000000a00 */
[----:B0-----:R-:W-:-:S06]  /*0220*/  IMAD.WIDE R14, R22, 0x8, R14 ;  /* 0x00000008160e7825 */ /* 0x001fcc00078e020e */
[----:B------:R-:W1:Y:S01]  /*0230*/  LDG.E.64 R14, desc[UR6][R14.64] ;  /* 0x000000060e0e7981 */ /* 0x000e62000c1e1b00 */
[----:B------:R-:W-:Y:S01]  /*0240*/  BSSY.RECONVERGENT B0, `(.L_x_2) ;  /* 0x00000c7000007945 */ /* 0x000fe20003800200 */
[----:B--2---:R-:W-:Y:S01]  /*0250*/  IMAD.WIDE R16, R22, 0x4, R16 ;  /* 0x0000000416107825 */ /* 0x004fe200078e0210 */
[----:B------:R-:W-:-:S04]  /*0260*/  IADD3 R22, PT, PT, R3, R22, RZ ;  /* 0x0000001603167210 */ /* 0x000fc80007ffe0ff */
[----:B------:R-:W-:Y:S01]  /*0270*/  ISETP.GE.AND P1, PT, R22, R7, PT ;  /* 0x000000071600720c */ /* 0x000fe20003f26270 */
[----:B-1----:R-:W-:-:S14]  /*0280*/  DSETP.GT.AND P0, PT, R14, R18, PT ;  /* 0x000000120e00722a */ /* 0x002fdc0003f04000 */
[----:B------:R-:W-:Y:S05]  /*0290*/  @!P0 BRA `(.L_x_3) ;  /* 0x0000000c00048947 */ /* 0x000fea0003800000 */
[----:B------:R0:W5:Y:S01]  /*02a0*/  LDG.E R23, desc[UR6][R16.64] ;  /* 0x0000000610177981 */ /* 0x000162000c1e1900 */
[----:B------:R-:W1:Y:S01]  /*02b0*/  LDCU UR5, c[0x0][0x3a4] ;  /* 0x00007480ff0577ac */ /* 0x000e620008000800 */
[----:B------:R-:W-:Y:S01]  /*02c0*/  BSSY.RECONVERGENT B2, `(.L_x_4) ;  /* 0x000000e000027945 */ /* 0x000fe20003800200 */
[----:B------:R-:W-:Y:S02]  /*02d0*/  VIADD R18, R9, 0xffffffff ;  /* 0xffffffff09127836 */ /* 0x000fe40000000000 */
[----:B01----:R-:W-:-:S07]  /*02e0*/  IMAD.U32 R25, RZ, RZ, UR5 ;  /* 0x00000005ff197e24 */ /* 0x003fce000f8e00ff */
.L_x_6:
[----:B------:R-:W-:Y:S01]  /*02f0*/  ISETP.GE.AND P0, PT, R25, 0x2, PT ;  /* 0x000000021900780c */ /* 0x000fe20003f06270 */
[----:B------:R-:W-:Y:S01]  /*0300*/  IMAD.MOV.U32 R24, RZ, RZ, R9 ;  /* 0x000000ffff187224 */ /* 0x000fe200078e0009 */
[----:B------:R-:W-:Y:S01]  /*0310*/  MOV R19, R25 ;  /* 0x0000001900137202 */ /* 0x000fe20000000f00 */
[----:B------:R-:W-:-:S10]  /*0320*/  IMAD.MOV.U32 R25, RZ, RZ, R18 ;  /* 0x000000ffff197224 */ /* 0x000fd400078e0012 */
[----:B------:R-:W-:Y:S05]  /*0330*/  @!P0 BRA `(.L_x_5) ;  /* 0x0000000000188947 */ /* 0x000fea0003800000 */
[C---:B------:R-:W-:Y:S01]  /*0340*/  LEA R16, R19.reuse, R2, 0x3 ;  /* 0x0000000213107211 */ /* 0x040fe200078e18ff */
[----:B------:R-:W-:-:S05]  /*0350*/  VIADD R25, R19, 0xffffffff ;  /* 0xffffffff13197836 */ /* 0x000fca0000000000 */
[----:B------:R-:W0:Y:S02]  /*0360*/  LDS.64 R16, [R16+-0x10] ;  /* 0xfffff00010107984 */ /* 0x000e240000000a00 */
[----:B0-----:R-:W-:-:S14]  /*0370*/  DSETP.GT.AND P0, PT, R14, R16, PT ;  /* 0x000000100e00722a */ /* 0x001fdc0003f04000 */
[----:B------:R-:W-:Y:S05]  /*0380*/  @P0 BRA `(.L_x_6) ;  /* 0xfffffffc00d80947 */ /* 0x000fea000383ffff */
[----:B------:R-:W-:-:S07]  /*0390*/  IMAD.MOV.U32 R24, RZ, RZ, R19 ;  /* 0x000000ffff187224 */ /* 0x000fce00078e0013 */
.L_x_5:
[----:B------:R-:W-:Y:S05]  /*03a0*/  BSYNC.RECONVERGENT B2 ;  /* 0x0000000000027941 */ /* 0x000fea0003800200 */
.L_x_4:
[----:B------:R-:W0:Y:S01]  /*03b0*/  LDC R17, c[0x0][0x3a4] ;  /* 0x0000e900ff117b82 */ /* 0x000e220000000800 */
[----:B------:R-:W-:Y:S01]  /*03c0*/  BSSY.RECONVERGENT B2, `(.L_x_7) ;  /* 0x00000aa000027945 */ /* 0x000fe20003800200 */
[----:B0-----:R-:W-:-:S13]  /*03d0*/  ISETP.GE.AND P0, PT, R24, R17, PT ;  /* 0x000000111800720c */ /* 0x001fda0003f06270 */
[----:B------:R-:W-:Y:S05]  /*03e0*/  @P0 BRA `(.L_x_8) ;  /* 0x00000008009c0947 */ /* 0x000fea0003800000 */
[----:B------:R-:W0:Y:S01]  /*03f0*/  LDCU UR5, c[0x0][0x3a4] ;  /* 0x00007480ff0577ac */ /* 0x000e220008000800 */
[C---:B------:R-:W-:Y:S01]  /*0400*/  IADD3 R16, PT, PT, -R24.reuse, R17, RZ ;  /* 0x0000001118107210 */ /* 0x040fe20007ffe1ff */
[----:B------:R-:W-:Y:S01]  /*0410*/  IMAD.IADD R17, R24, 0x1, -R17 ;  /* 0x0000000118117824 */ /* 0x000fe200078e0a11 */
[----:B------:R-:W-:Y:S02]  /*0420*/  BSSY.RECONVERGENT B3, `(.L_x_9) ;  /* 0x0000017000037945 */ /* 0x000fe40003800200 */
[----:B------:R-:W-:Y:S02]  /*0430*/  LOP3.LUT P2, R21, R16, 0x3, RZ, 0xc0, !PT ;  /* 0x0000000310157812 */ /* 0x000fe4000784c0ff */
[----:B------:R-:W-:Y:S01]  /*0440*/  ISETP.GT.U32.AND P0, PT, R17, -0x4, PT ;  /* 0xfffffffc1100780c */ /* 0x000fe20003f04070 */
[----:B0-----:R-:W-:-:S10]  /*0450*/  IMAD.U32 R29, RZ, RZ, UR5 ;  /* 0x00000005ff1d7e24 */ /* 0x001fd4000f8e00ff */
[----:B------:R-:W-:Y:S05]  /*0460*/  @!P2 BRA `(.L_x_10) ;  /* 0x000000000048a947 */ /* 0x000fea0003800000 */
[----:B------:R-:W0:Y:S01]  /*0470*/  LDS.64 R16, [R4+-0x10] ;  /* 0xfffff00004107984 */ /* 0x000e220000000a00 */
[----:B------:R-:W-:Y:S02]  /*0480*/  ISETP.NE.AND P2, PT, R21, 0x1, PT ;  /* 0x000000011500780c */ /* 0x000fe40003f45270 */
[----:B------:R-:W-:Y:S01]  /*0490*/  MOV R29, R8 ;  /* 0x00000008001d7202 */ /* 0x000fe20000000f00 */
[----:B0-----:R-:W-:Y:S04]  /*04a0*/  STS.64 [R4+-0x8], R16 ;  /* 0xfffff81004007388 */ /* 0x001fe80000000a00 */
[----:B------:R-:W0:Y:S04]  /*04b0*/  LDS R18, [R11+-0x8] ;  /* 0xfffff8000b127984 */ /* 0x000e280000000800 */
[----:B0-----:R0:W-:Y:S02]  /*04c0*/  STS [R11+-0x4], R18 ;  /* 0xfffffc120b007388 */ /* 0x0011e40000000800 */
[----:B------:R-:W-:Y:S05]  /*04d0*/  @!P2 BRA `(.L_x_10) ;  /* 0x00000000002ca947 */ /* 0x000fea0003800000 */
[----:B0-----:R-:W0:Y:S01]  /*04e0*/  LDS.64 R18, [R4+-0x18] ;  /* 0xffffe80004127984 */ /* 0x001e220000000a00 */
[----:B------:R-:W-:Y:S01]  /*04f0*/  ISETP.NE.AND P2, PT, R21, 0x2, PT ;  /* 0x000000021500780c */ /* 0x000fe20003f45270 */
[----:B------:R-:W-:-:S12]  /*0500*/  IMAD.MOV.U32 R29, RZ, RZ, R10 ;  /* 0x000000ffff1d7224 */ /* 0x000fd800078e000a */
[----:B------:R-:W-:Y:S01]  /*0510*/  @P2 IMAD.MOV.U32 R29, RZ, RZ, R12 ;  /* 0x000000ffff1d2224 */ /* 0x000fe200078e000c */
[----:B0-----:R-:W-:Y:S04]  /*0520*/  STS.64 [R4+-0x10], R18 ;  /* 0xfffff01204007388 */ /* 0x001fe80000000a00 */
[----:B------:R-:W0:Y:S04]  /*0530*/  LDS R20, [R11+-0xc] ;  /* 0xfffff4000b147984 */ /* 0x000e280000000800 */
[----:B0-----:R-:W-:Y:S04]  /*0540*/  STS [R11+-0x8], R20 ;  /* 0xfffff8140b007388 */ /* 0x001fe80000000800 */
[----:B------:R-:W0:Y:S04]  /*0550*/  @P2 LDS.64 R16, [R4+-0x20] ;  /* 0xffffe00004102984 */ /* 0x000e280000000a00 */
[----:B0-----:R-:W-:Y:S04]  /*0560*/  @P2 STS.64 [R4+-0x18], R16 ;  /* 0xffffe81004002388 */ /* 0x001fe80000000a00 */
[----:B------:R-:W0:Y:S04]  /*0570*/  @P2 LDS R26, [R11+-0x10] ;  /* 0xfffff0000b1a2984 */ /* 0x000e280000000800 */
[----:B0-----:R1:W-:Y:S02]  /*0580*/  @P2 STS [R11+-0xc], R26 ;  /* 0xfffff41a0b002388 */ /* 0x0013e40000000800 */
.L_x_10:
[----:B------:R-:W-:Y:S05]  /*0590*/  BSYNC.RECONVERGENT B3 ;  /* 0x0000000000037941 */ /* 0x000fea0003800200 */
.L_x_9:
[----:B------:R-:W-:Y:S05]  /*05a0*/  @P0 BRA `(.L_x_8) ;  /* 0x00000008002c0947 */ /* 0x000fea0003800000 */
[C---:B------:R-:W-:Y:S01]  /*05b0*/  IADD3 R16, PT, PT, R29.reuse, -R24, RZ ;  /* 0x800000181d107210 */ /* 0x040fe20007ffe0ff */
[C---:B------:R-:W-:Y:S01]  /*05c0*/  IMAD R27, R29.reuse, 0x8, R2 ;  /* 0x000000081d1b7824 */ /* 0x040fe200078e0202 */
[----:B------:R-:W-:Y:S01]  /*05d0*/  BSSY.RECONVERGENT B3, `(.L_x_11) ;  /* 0x000004d000037945 */ /* 0x000fe20003800200 */
[----:B------:R-:W-:Y:S01]  /*05e0*/  PLOP3.LUT P0, PT, PT, PT, PT, 0x80, 0x8 ;  /* 0x000000000008781c */ /* 0x000fe20003f0f070 */
[----:B------:R-:W-:Y:S01]  /*05f0*/  IMAD R28, R29, 0x4, R13 ;  /* 0x000000041d1c7824 */ /* 0x000fe200078e020d */
[----:B------:R-:W-:Y:S02]  /*0600*/  ISETP.GT.AND P2, PT, R16, 0xc, PT ;  /* 0x0000000c1000780c */ /* 0x000fe40003f44270 */
[----:B------:R-:W-:-:S11]  /*0610*/  IADD3 R27, PT, PT, R27, -0x10, RZ ;  /* 0xfffffff01b1b7810 */ /* 0x000fd60007ffe0ff */
[----:B------:R-:W-:Y:S05]  /*0620*/  @!P2 BRA `(.L_x_12) ;  /* 0x00000004001ca947 */ /* 0x000fea0003800000 */
[----:B------:R-:W-:Y:S01]  /*0630*/  PLOP3.LUT P0, PT, PT, PT, PT, 0x8, 0x80 ;  /* 0x000000000080781c */ /* 0x000fe20003f0e170 */
[----:B-1----:R-:W-:-:S12]  /*0640*/  VIADD R26, R24, 0xc ;  /* 0x0000000c181a7836 */ /* 0x002fd80000000000 */
.L_x_13:
[----:B------:R-:W1:Y:S01]  /*0650*/  LDS.64 R20, [R27] ;  /* 0x000000001b147984 */ /* 0x000e620000000a00 */
[----:B------:R-:W-:-:S05]  /*0660*/  VIADD R29, R29, 0xfffffff0 ;  /* 0xfffffff01d1d7836 */ /* 0x000fca0000000000 */
[----:B------:R-:W-:Y:S01]  /*0670*/  ISETP.GT.AND P2, PT, R29, R26, PT ;  /* 0x0000001a1d00720c */ /* 0x000fe20003f44270 */
[----:B-1----:R-:W-:Y:S04]  /*0680*/  STS.64 [R27+0x8], R20 ;  /* 0x000008141b007388 */ /* 0x002fe80000000a00 */
[----:B------:R-:W1:Y:S04]  /*0690*/  LDS R17, [R28] ;  /* 0x000000001c117984 */ /* 0x000e680000000800 */
[----:B-1----:R-:W-:Y:S04]  /*06a0*/  STS [R28+0x4], R17 ;  /* 0x000004111c007388 */ /* 0x002fe80000000800 */
[----:B------:R-:W1:Y:S04]  /*06b0*/  LDS.64 R16, [R27+-0x8] ;  /* 0xfffff8001b107984 */ /* 0x000e680000000a00 */
[----:B-1----:R-:W-:Y:S04]  /*06c0*/  STS.64 [R27], R16 ;  /* 0x000000101b007388 */ /* 0x002fe80000000a00 */
[----:B------:R-:W1:Y:S04]  /*06d0*/  LDS R19, [R28+-0x4] ;  /* 0xfffffc001c137984 */ /* 0x000e680000000800 */
[----:B-1----:R-:W-:Y:S04]  /*06e0*/  STS [R28], R19 ;  /* 0x000000131c007388 */ /* 0x002fe80000000800 */
[----:B0-----:R-:W0:Y:S04]  /*06f0*/  LDS.64 R18, [R27+-0x10] ;  /* 0xfffff0001b127984 */ /* 0x001e280000000a00 */
[----:B0-----:R-:W-:Y:S04]  /*0700*/  STS.64 [R27+-0x8], R18 ;  /* 0xfffff8121b007388 */ /* 0x001fe80000000a00 */
[----:B------:R-:W0:Y:S04]  /*0710*/  LDS R21, [R28+-0x8] ;  /* 0xfffff8001c157984 */ /* 0x000e280000000800 */
[----:B0-----:R-:W-:Y:S04]  /*0720*/  STS [R28+-0x4], R21 ;  /* 0xfffffc151c007388 */ /* 0x001fe80000000800 */
[----:B------:R-:W0:Y:S04]  /*0730*/  LDS.64 R20, [R27+-0x18] ;  /* 0xffffe8001b147984 */ /* 0x000e280000000a00 */
        /* <DEDUP_REMOVED lines=48> */
[----:B0-----:R0:W-:Y:S04]  /*0a40*/  STS.64 [R27+-0x70], R20 ;  /* 0xffff90141b007388 */ /* 0x0011e80000000a00 */
[----:B------:R-:W1:Y:S01]  /*0a50*/  LDS R17, [R28+-0x3c] ;  /* 0xffffc4001c117984 */ /* 0x000e620000000800 */
[----:B0-----:R-:W-:-:S03]  /*0a60*/  IADD3 R27, PT, PT, R27, -0x80, RZ ;  /* 0xffffff801b1b7810 */ /* 0x001fc60007ffe0ff */
[----:B-1----:R0:W-:Y:S02]  /*0a70*/  STS [R28+-0x38], R17 ;  /* 0xffffc8111c007388 */ /* 0x0021e40000000800 */
[----:B0-----:R-:W-:Y:S01]  /*0a80*/  VIADD R28, R28, 0xffffffc0 ;  /* 0xffffffc01c1c7836 */ /* 0x001fe20000000000 */
[----:B------:R-:W-:Y:S06]  /*0a90*/  @P2 BRA `(.L_x_13) ;  /* 0xfffffff800ec2947 */ /* 0x000fec000383ffff */
.L_x_12:
[----:B------:R-:W-:Y:S05]  /*0aa0*/  BSYNC.RECONVERGENT B3 ;  /* 0x0000000000037941 */ /* 0x000fea0003800200 */
.L_x_11:
[----:B------:R-:W-:Y:S01]  /*0ab0*/  IMAD.IADD R16, R29, 0x1, -R24 ;  /* 0x000000011d107824 */ /* 0x000fe200078e0a18 */
[----:B------:R-:W-:Y:S04]  /*0ac0*/  BSSY.RECONVERGENT B3, `(.L_x_14) ;  /* 0x0000027000037945 */ /* 0x000fe80003800200 */
[----:B------:R-:W-:-:S13]  /*0ad0*/  ISETP.GT.AND P2, PT, R16, 0x4, PT ;  /* 0x000000041000780c */ /* 0x000fda0003f44270 */
[----:B------:R-:W-:Y:S05]  /*0ae0*/  @!P2 BRA `(.L_x_15) ;  /* 0x000000000090a947 */ /* 0x000fea0003800000 */
[----:B0-----:R-:W0:Y:S01]  /*0af0*/  LDS.64 R18, [R27] ;  /* 0x000000001b127984 */ /* 0x001e220000000a00 */
[----:B------:R-:W-:Y:S02]  /*0b00*/  PLOP3.LUT P0, PT, PT, PT, PT, 0x8, 0x80 ;  /* 0x000000000080781c */ /* 0x000fe40003f0e170 */
[----:B------:R-:W-:Y:S01]  /*0b10*/  IADD3 R29, PT, PT, R29, -0x8, RZ ;  /* 0xfffffff81d1d7810 */ /* 0x000fe20007ffe0ff */
[----:B0-----:R-:W-:Y:S04]  /*0b20*/  STS.64 [R27+0x8], R18 ;  /* 0x000008121b007388 */ /* 0x001fe80000000a00 */
[----:B-1----:R-:W0:Y:S04]  /*0b30*/  LDS R26, [R28] ;  /* 0x000000001c1a7984 */ /* 0x002e280000000800 */
[----:B0-----:R-:W-:Y:S04]  /*0b40*/  STS [R28+0x4], R26 ;  /* 0x0000041a1c007388 */ /* 0x001fe80000000800 */
[----:B------:R-:W0:Y:S04]  /*0b50*/  LDS.64 R16, [R27+-0x8] ;  /* 0xfffff8001b107984 */ /* 0x000e280000000a00 */
[----:B0-----:R-:W-:Y:S04]  /*0b60*/  STS.64 [R27], R16 ;  /* 0x000000101b007388 */ /* 0x001fe80000000a00 */
[----:B------:R-:W0:Y:S04]  /*0b70*/  LDS R21, [R28+-0x4] ;  /* 0xfffffc001c157984 */ /* 0x000e280000000800 */
[----:B0-----:R-:W-:Y:S04]  /*0b80*/  STS [R28], R21 ;  /* 0x000000151c007388 */ /* 0x001fe80000000800 */
        /* <DEDUP_REMOVED lines=23> */
[----:B0-----:R-:W-:-:S03]  /*0d00*/  VIADD R27, R27, 0xffffffc0 ;  /* 0xffffffc01b1b7836 */ /* 0x001fc60000000000 */
[----:B-1----:R0:W-:Y:S02]  /*0d10*/  STS [R28+-0x18], R17 ;  /* 0xffffe8111c007388 */ /* 0x0021e40000000800 */
[----:B0-----:R-:W-:-:S07]  /*0d20*/  VIADD R28, R28, 0xffffffe0 ;  /* 0xffffffe01c1c7836 */ /* 0x001fce0000000000 */
.L_x_15:
[----:B------:R-:W-:Y:S05]  /*0d30*/  BSYNC.RECONVERGENT B3 ;  /* 0x0000000000037941 */ /* 0x000fea0003800200 */
.L_x_14:
[----:B------:R-:W-:-:S13]  /*0d40*/  ISETP.GT.OR P0, PT, R29, R24, P0 ;  /* 0x000000181d00720c */ /* 0x000fda0000704670 */
[----:B------:R-:W-:Y:S05]  /*0d50*/  @!P0 BRA `(.L_x_8) ;  /* 0x0000000000408947 */ /* 0x000fea0003800000 */
[----:B------:R-:W2:Y:S04]  /*0d60*/  LDS.64 R16, [R27] ;  /* 0x000000001b107984 */ /* 0x000ea80000000a00 */
[----:B--2---:R-:W-:Y:S04]  /*0d70*/  STS.64 [R27+0x8], R16 ;  /* 0x000008101b007388 */ /* 0x004fe80000000a00 */
[----:B------:R-:W2:Y:S04]  /*0d80*/  LDS R29, [R28] ;  /* 0x000000001c1d7984 */ /* 0x000ea80000000800 */
[----:B--2---:R-:W-:Y:S04]  /*0d90*/  STS [R28+0x4], R29 ;  /* 0x0000041d1c007388 */ /* 0x004fe80000000800 */
[----:B------:R-:W2:Y:S04]  /*0da0*/  LDS.64 R20, [R27+-0x8] ;  /* 0xfffff8001b147984 */ /* 0x000ea80000000a00 */
[----:B--2---:R-:W-:Y:S04]  /*0db0*/  STS.64 [R27], R20 ;  /* 0x000000141b007388 */ /* 0x004fe80000000a00 */
[----:B------:R-:W2:Y:S04]  /*0dc0*/  LDS R24, [R28+-0x4] ;  /* 0xfffffc001c187984 */ /* 0x000ea80000000800 */
[----:B--2---:R-:W-:Y:S04]  /*0dd0*/  STS [R28], R24 ;  /* 0x000000181c007388 */ /* 0x004fe80000000800 */
[----:B0-----:R-:W0:Y:S04]  /*0de0*/  LDS.64 R18, [R27+-0x10] ;  /* 0xfffff0001b127984 */ /* 0x001e280000000a00 */
[----:B0-----:R-:W-:Y:S04]  /*0df0*/  STS.64 [R27+-0x8], R18 ;  /* 0xfffff8121b007388 */ /* 0x001fe80000000a00 */
[----:B-1----:R-:W0:Y:S04]  /*0e00*/  LDS R26, [R28+-0x8] ;  /* 0xfffff8001c1a7984 */ /* 0x002e280000000800 */
[----:B0-----:R-:W-:Y:S04]  /*0e10*/  STS [R28+-0x4], R26 ;  /* 0xfffffc1a1c007388 */ /* 0x001fe80000000800 */
[----:B------:R-:W0:Y:S04]  /*0e20*/  LDS.64 R16, [R27+-0x18] ;  /* 0xffffe8001b107984 */ /* 0x000e280000000a00 */
[----:B0-----:R-:W-:Y:S04]  /*0e30*/  STS.64 [R27+-0x10], R16 ;  /* 0xfffff0101b007388 */ /* 0x001fe80000000a00 */
[----:B------:R-:W0:Y:S04]  /*0e40*/  LDS R29, [R28+-0xc] ;  /* 0xfffff4001c1d7984 */ /* 0x000e280000000800 */
[----:B0-----:R2:W-:Y:S02]  /*0e50*/  STS [R28+-0x8], R29 ;  /* 0xfffff81d1c007388 */ /* 0x0015e40000000800 */
.L_x_8:
[----:B------:R-:W-:Y:S05]  /*0e60*/  BSYNC.RECONVERGENT B2 ;  /* 0x0000000000027941 */ /* 0x000fea0003800200 */
.L_x_7:
[C---:B------:R-:W-:Y:S01]  /*0e70*/  LEA R17, R25.reuse, R2, 0x3 ;  /* 0x0000000219117211 */ /* 0x040fe200078e18ff */
[----:B------:R-:W-:-:S04]  /*0e80*/  IMAD R16, R25, 0x4, R4 ;  /* 0x0000000419107824 */ /* 0x000fc800078e0204 */
[----:B------:R3:W-:Y:S04]  /*0e90*/  STS.64 [R17], R14 ;  /* 0x0000000e11007388 */ /* 0x0007e80000000a00 */
[----:B-----5:R3:W-:Y:S02]  /*0ea0*/  STS [R16], R23 ;  /* 0x0000001710007388 */ /* 0x0207e40000000800 */
.L_x_3:
[----:B------:R-:W-:Y:S05]  /*0eb0*/  BSYNC.RECONVERGENT B0 ;  /* 0x0000000000007941 */ /* 0x000fea0003800200 */
.L_x_2:
[----:B------:R-:W-:Y:S05]  /*0ec0*/  @!P1 BRA `(.L_x_16) ;  /* 0xfffffff000c89947 */ /* 0x000fea000383ffff */
.L_x_1:
[----:B------:R-:W-:Y:S05]  /*0ed0*/  BSYNC.RECONVERGENT B1 ;  /* 0x0000000000017941 */ /* 0x000fea0003800200 */
.L_x_0:
[----:B------:R-:W4:Y:S01]  /*0ee0*/  LDCU UR5, c[0x0][0x3a4] ;  /* 0x00007480ff0577ac */ /* 0x000f220008000800 */
[----:B------:R-:W-:Y:S01]  /*0ef0*/  BAR.SYNC.DEFER_BLOCKING 0x0 ;  /* 0x0000000000007b1d */ /* 0x000fe20000010000 */
[----:B----4-:R-:W-:-:S04]  /*0f00*/  ISETP.GE.AND P0, PT, R0, UR5, PT ;  /* 0x0000000500007c0c */ /* 0x010fc8000bf06270 */
[----:B------:R-:W-:-:S13]  /*0f10*/  ISETP.NE.OR P0, PT, RZ, UR4, P0 ;  /* 0x00000004ff007c0c */ /* 0x000fda0008705670 */
[----:B------:R-:W-:Y:S05]  /*0f20*/  @P0 EXIT ;  /* 0x000000000000094d */ /* 0x000fea0003800000 */
[----:B------:R-:W4:Y:S01]  /*0f30*/  LDS.64 R2, [R5] ;  /* 0x0000000005027984 */ /* 0x000f220000000a00 */
[----:B------:R-:W5:Y:S03]  /*0f40*/  LDC.64 R8, c[0x0][0x398] ;  /* 0x0000e600ff087b82 */ /* 0x000f660000000a00 */
[----:B------:R-:W2:Y:S05]  /*0f50*/  LDS R7, [R6] ;  /* 0x0000000006077984 */ /* 0x000eaa0000000800 */
[----:B01----:R-:W0:Y:S01]  /*0f60*/  LDC.64 R10, c[0x0][0x390] ;  /* 0x0000e400ff0a7b82 */ /* 0x003e220000000a00 */
[----:B-----5:R-:W-:-:S04]  /*0f70*/  IMAD.WIDE.U32 R8, R0, 0x8, R8 ;  /* 0x0000000800087825 */ /* 0x020fc800078e0008 */
[----:B0-----:R-:W-:Y:S01]  /*0f80*/  IMAD.WIDE.U32 R10, R0, 0x4, R10 ;  /* 0x00000004000a7825 */ /* 0x001fe200078e000a */
[----:B----4-:R-:W-:Y:S04]  /*0f90*/  STG.E.64 desc[UR6][R8.64], R2 ;  /* 0x0000000208007986 */ /* 0x010fe8000c101b06 */
[----:B--2---:R-:W-:Y:S01]  /*0fa0*/  STG.E desc[UR6][R10.64], R7 ;  /* 0x000000070a007986 */ /* 0x004fe2000c101906 */
[----:B------:R-:W-:Y:S05]  /*0fb0*/  EXIT ;  /* 0x000000000000794d */ /* 0x000fea0003800000 */
.L_x_17:
[----:B------:R-:W-:-:S00]  /*0fc0*/  BRA `(.L_x_17) ;  /* 0xfffffffc00fc7947 */ /* 0x000fc0000383ffff */
[----:B------:R-:W-:-:S00]  /*0fd0*/  NOP ;  /* 0x0000000000007918 */ /* 0x000fc00000000000 */
        /* <DEDUP_REMOVED lines=10> */
.L_x_82:


//--------------------- .text._Z33cosine_similarity_filtered_kernelPKdS0_PKiPdii --------------------------
	.section	.text._Z33cosine_similarity_filtered_kernelPKdS0_PKiPdii,"ax",@progbits
	.align	128
        .global         _Z33cosine_similarity_filtered_kernelPKdS0_PKiPdii
        .type           _Z33cosine_similarity_filtered_kernelPKdS0_PKiPdii,@function
        .size           _Z33cosine_similarity_filtered_kernelPKdS0_PKiPdii,(.L_x_77 - _Z33cosine_similarity_filtered_kernelPKdS0_PKiPdii)
        .other          _Z33cosine_similarity_filtered_kernelPKdS0_PKiPdii,@"STO_CUDA_ENTRY STV_DEFAULT"
_Z33cosine_similarity_filtered_kernelPKdS0_PKiPdii:
.text._Z33cosine_similarity_filtered_kernelPKdS0_PKiPdii:
[----:B------:R-:W-:Y:S01]  /*0000*/  LDC R1, c[0x0][0x37c] ;  /* 0x0000df00ff017b82 */ /* 0x000fe20000000800 */
[----:B------:R-:W0:Y:S07]  /*0010*/  S2R R3, SR_TID.X ;  /* 0x0000000000037919 */ /* 0x000e2e0000002100 */
[----:B------:R-:W0:Y:S01]  /*0020*/  S2UR UR4, SR_CTAID.X ;  /* 0x00000000000479c3 */ /* 0x000e220000002500 */
[----:B------:R-:W1:Y:S07]  /*0030*/  LDCU UR5, c[0x0][0x3a0] ;  /* 0x00007400ff0577ac */ /* 0x000e6e0008000800 */
[----:B------:R-:W0:Y:S02]  /*0040*/  LDC R0, c[0x0][0x360] ;  /* 0x0000d800ff007b82 */ /* 0x000e240000000800 */
[----:B0-----:R-:W-:-:S05]  /*0050*/  IMAD R0, R0, UR4, R3 ;  /* 0x0000000400007c24 */ /* 0x001fca000f8e0203 */
[----:B-1----:R-:W-:-:S13]  /*0060*/  ISETP.GE.AND P0, PT, R0, UR5, PT ;  /* 0x0000000500007c0c */ /* 0x002fda000bf06270 */
[----:B------:R-:W-:Y:S05]  /*0070*/  @P0 EXIT ;  /* 0x000000000000094d */ /* 0x000fea0003800000 */
[----:B------:R-:W0:Y:S01]  /*0080*/  LDC R2, c[0x0][0x3a4] ;  /* 0x0000e900ff027b82 */ /* 0x000e220000000800 */
[----:B------:R-:W1:Y:S01]  /*0090*/  LDCU.64 UR8, c[0x0][0x358] ;  /* 0x00006b00ff0877ac */ /* 0x000e620008000a00 */
[----:B------:R-:W-:Y:S02]  /*00a0*/  CS2R R8, SRZ ;  /* 0x0000000000087805 */ /* 0x000fe4000001ff00 */
[----:B------:R-:W-:Y:S02]  /*00b0*/  CS2R R6, SRZ ;  /* 0x0000000000067805 */ /* 0x000fe4000001ff00 */
[----:B------:R-:W-:Y:S02]  /*00c0*/  CS2R R22, SRZ ;  /* 0x0000000000167805 */ /* 0x000fe4000001ff00 */
[----:B0-----:R-:W-:-:S13]  /*00d0*/  ISETP.GE.AND P0, PT, R2, 0x1, PT ;  /* 0x000000010200780c */ /* 0x001fda0003f06270 */
[----:B-1----:R-:W-:Y:S05]  /*00e0*/  @!P0 BRA `(.L_x_18) ;  /* 0x00000008002c8947 */ /* 0x002fea0003800000 */
[----:B------:R-:W0:Y:S02]  /*00f0*/  LDC.64 R10, c[0x0][0x390] ;  /* 0x0000e400ff0a7b82 */ /* 0x000e240000000a00 */
[----:B0-----:R-:W-:-:S06]  /*0100*/  IMAD.WIDE R10, R0, 0x4, R10 ;  /* 0x00000004000a7825 */ /* 0x001fcc00078e020a */
[----:B------:R-:W2:Y:S01]  /*0110*/  LDG.E R11, desc[UR8][R10.64] ;  /* 0x000000080a0b7981 */ /* 0x000ea2000c1e1900 */
[C---:B------:R-:W-:Y:S01]  /*0120*/  ISETP.GE.U32.AND P1, PT, R2.reuse, 0x8, PT ;  /* 0x000000080200780c */ /* 0x040fe20003f26070 */
[----:B------:R-:W-:Y:S01]  /*0130*/  IMAD.MOV.U32 R3, RZ, RZ, RZ ;  /* 0x000000ffff037224 */ /* 0x000fe200078e00ff */
[----:B------:R-:W-:Y:S02]  /*0140*/  LOP3.LUT R24, R2, 0x7, RZ, 0xc0, !PT ;  /* 0x0000000702187812 */ /* 0x000fe400078ec0ff */
[----:B------:R-:W-:Y:S02]  /*0150*/  CS2R R22, SRZ ;  /* 0x0000000000167805 */ /* 0x000fe4000001ff00 */
[----:B------:R-:W-:Y:S02]  /*0160*/  CS2R R6, SRZ ;  /* 0x0000000000067805 */ /* 0x000fe4000001ff00 */
[----:B------:R-:W-:Y:S02]  /*0170*/  CS2R R8, SRZ ;  /* 0x0000000000087805 */ /* 0x000fe4000001ff00 */
[----:B------:R-:W-:Y:S01]  /*0180*/  ISETP.NE.AND P0, PT, R24, RZ, PT ;  /* 0x000000ff1800720c */ /* 0x000fe20003f05270 */
[----:B--2---:R-:W-:-:S05]  /*0190*/  IMAD R4, R11, R2, RZ ;  /* 0x000000020b047224 */ /* 0x004fca00078e02ff */
[----:B------:R-:W-:Y:S01]  /*01a0*/  SHF.R.S32.HI R29, RZ, 0x1f, R4 ;  /* 0x0000001fff1d7819 */ /* 0x000fe20000011404 */
[----:B------:R-:W-:Y:S06]  /*01b0*/  @!P1 BRA `(.L_x_19) ;  /* 0x0000000000ec9947 */ /* 0x000fec0003800000 */
[----:B------:R-:W0:Y:S01]  /*01c0*/  LDCU.128 UR4, c[0x0][0x380] ;  /* 0x00007000ff0477ac */ /* 0x000e220008000c00 */
[----:B------:R-:W-:Y:S02]  /*01d0*/  LOP3.LUT R3, R2, 0x7ffffff8, RZ, 0xc0, !PT ;  /* 0x7ffffff802037812 */ /* 0x000fe400078ec0ff */
[----:B------:R-:W-:-:S03]  /*01e0*/  CS2R R22, SRZ ;  /* 0x0000000000167805 */ /* 0x000fc6000001ff00 */
[----:B------:R-:W-:Y:S01]  /*01f0*/  IMAD.MOV R5, RZ, RZ, -R3 ;  /* 0x000000ffff057224 */ /* 0x000fe200078e0a03 */
[----:B0-----:R-:W-:Y:S01]  /*0200*/  UIADD3 UR4, UP0, UPT, UR4, 0x20, URZ ;  /* 0x0000002004047890 */ /* 0x001fe2000ff1e0ff */
[----:B------:R-:W-:-:S03]  /*0210*/  LEA R10, P1, R4, UR6, 0x3 ;  /* 0x00000006040a7c11 */ /* 0x000fc6000f8218ff */
[----:B------:R-:W-:Y:S01]  /*0220*/  UIADD3.X UR5, UPT, UPT, URZ, UR5, URZ, UP0, !UPT ;  /* 0x00000005ff057290 */ /* 0x000fe200087fe4ff */
[----:B------:R-:W-:Y:S01]  /*0230*/  IADD3 R10, P2, PT, R10, 0x20, RZ ;  /* 0x000000200a0a7810 */ /* 0x000fe20007f5e0ff */
[----:B------:R-:W-:Y:S01]  /*0240*/  IMAD.U32 R12, RZ, RZ, UR4 ;  /* 0x00000004ff0c7e24 */ /* 0x000fe2000f8e00ff */
[----:B------:R-:W-:-:S03]  /*0250*/  LEA.HI.X R11, R4, UR7, R29, 0x3, P1 ;  /* 0x00000007040b7c11 */ /* 0x000fc600088f1c1d */
[----:B------:R-:W-:Y:S02]  /*0260*/  IMAD.U32 R13, RZ, RZ, UR5 ;  /* 0x00000005ff0d7e24 */ /* 0x000fe4000f8e00ff */
[----:B------:R-:W-:-:S07]  /*0270*/  IMAD.X R11, RZ, RZ, R11, P2 ;  /* 0x000000ffff0b7224 */ /* 0x000fce00010e060b */
.L_x_20:
[----:B------:R-:W2:Y:S04]  /*0280*/  LDG.E.64 R20, desc[UR8][R12.64+-0x20] ;  /* 0xffffe0080c147981 */ /* 0x000ea8000c1e1b00 */
[----:B------:R-:W3:Y:S04]  /*0290*/  LDG.E.64 R18, desc[UR8][R10.64+-0x20] ;  /* 0xffffe0080a127981 */ /* 0x000ee8000c1e1b00 */
[----:B------:R-:W4:Y:S04]  /*02a0*/  LDG.E.64 R16, desc[UR8][R12.64+-0x18] ;  /* 0xffffe8080c107981 */ /* 0x000f28000c1e1b00 */
[----:B------:R-:W5:Y:S01]  /*02b0*/  LDG.E.64 R14, desc[UR8][R10.64+-0x18] ;  /* 0xffffe8080a0e7981 */ /* 0x000f62000c1e1b00 */
[----:B--2---:R-:W-:-:S02]  /*02c0*/  DFMA R6, R20, R20, R6 ;  /* 0x000000141406722b */ /* 0x004fc40000000006 */
[-C--:B---3--:R-:W-:Y:S02]  /*02d0*/  DFMA R8, R20, R18.reuse, R8 ;  /* 0x000000121408722b */ /* 0x088fe40000000008 */
[----:B------:R-:W-:Y:S01]  /*02e0*/  DFMA R22, R18, R18, R22 ;  /* 0x000000121216722b */ /* 0x000fe20000000016 */
[----:B------:R-:W2:Y:S04]  /*02f0*/  LDG.E.64 R20, desc[UR8][R12.64+-0x10] ;  /* 0xfffff0080c147981 */ /* 0x000ea8000c1e1b00 */
[----:B------:R-:W3:Y:S01]  /*0300*/  LDG.E.64 R18, desc[UR8][R10.64+-0x10] ;  /* 0xfffff0080a127981 */ /* 0x000ee2000c1e1b00 */
[C---:B----4-:R-:W-:Y:S02]  /*0310*/  DFMA R6, R16.reuse, R16, R6 ;  /* 0x000000101006722b */ /* 0x050fe40000000006 */
[----:B-----5:R-:W-:-:S02]  /*0320*/  DFMA R8, R16, R14, R8 ;  /* 0x0000000e1008722b */ /* 0x020fc40000000008 */
[----:B------:R-:W-:Y:S01]  /*0330*/  DFMA R22, R14, R14, R22 ;  /* 0x0000000e0e16722b */ /* 0x000fe20000000016 */
[----:B------:R-:W4:Y:S04]  /*0340*/  LDG.E.64 R16, desc[UR8][R12.64+-0x8] ;  /* 0xfffff8080c107981 */ /* 0x000f28000c1e1b00 */
[----:B------:R-:W5:Y:S01]  /*0350*/  LDG.E.64 R14, desc[UR8][R10.64+-0x8] ;  /* 0xfffff8080a0e7981 */ /* 0x000f62000c1e1b00 */
[C---:B--2---:R-:W-:Y:S02]  /*0360*/  DFMA R6, R20.reuse, R20, R6 ;  /* 0x000000141406722b */ /* 0x044fe40000000006 */
[-C--:B---3--:R-:W-:Y:S02]  /*0370*/  DFMA R8, R20, R18.reuse, R8 ;  /* 0x000000121408722b */ /* 0x088fe40000000008 */
[----:B------:R-:W-:Y:S01]  /*0380*/  DFMA R22, R18, R18, R22 ;  /* 0x000000121216722b */ /* 0x000fe20000000016 */
[----:B------:R-:W2:Y:S04]  /*0390*/  LDG.E.64 R20, desc[UR8][R12.64] ;  /* 0x000000080c147981 */ /* 0x000ea8000c1e1b00 */
[----:B------:R-:W3:Y:S01]  /*03a0*/  LDG.E.64 R18, desc[UR8][R10.64] ;  /* 0x000000080a127981 */ /* 0x000ee2000c1e1b00 */
[----:B----4-:R-:W-:-:S02]  /*03b0*/  DFMA R6, R16, R16, R6 ;  /* 0x000000101006722b */ /* 0x010fc40000000006 */
[-C--:B-----5:R-:W-:Y:S02]  /*03c0*/  DFMA R8, R16, R14.reuse, R8 ;  /* 0x0000000e1008722b */ /* 0x0a0fe40000000008 */
[----:B------:R-:W-:Y:S01]  /*03d0*/  DFMA R22, R14, R14, R22 ;  /* 0x0000000e0e16722b */ /* 0x000fe20000000016 */
[----:B------:R-:W4:Y:S04]  /*03e0*/  LDG.E.64 R16, desc[UR8][R12.64+0x8] ;  /* 0x000008080c107981 */ /* 0x000f28000c1e1b00 */
[----:B------:R-:W5:Y:S01]  /*03f0*/  LDG.E.64 R14, desc[UR8][R10.64+0x8] ;  /* 0x000008080a0e7981 */ /* 0x000f62000c1e1b00 */
[C---:B--2---:R-:W-:Y:S02]  /*0400*/  DFMA R6, R20.reuse, R20, R6 ;  /* 0x000000141406722b */ /* 0x044fe40000000006 */
[----:B---3--:R-:W-:-:S02]  /*0410*/  DFMA R8, R20, R18, R8 ;  /* 0x000000121408722b */ /* 0x008fc40000000008 */
[----:B------:R-:W-:Y:S01]  /*0420*/  DFMA R22, R18, R18, R22 ;  /* 0x000000121216722b */ /* 0x000fe20000000016 */
[----:B------:R-:W2:Y:S04]  /*0430*/  LDG.E.64 R20, desc[UR8][R12.64+0x10] ;  /* 0x000010080c147981 */ /* 0x000ea8000c1e1b00 */
[----:B------:R-:W3:Y:S01]  /*0440*/  LDG.E.64 R18, desc[UR8][R10.64+0x10] ;  /* 0x000010080a127981 */ /* 0x000ee2000c1e1b00 */
[C---:B----4-:R-:W-:Y:S02]  /*0450*/  DFMA R6, R16.reuse, R16, R6 ;  /* 0x000000101006722b */ /* 0x050fe40000000006 */
[-C--:B-----5:R-:W-:Y:S02]  /*0460*/  DFMA R8, R16, R14.reuse, R8 ;  /* 0x0000000e1008722b */ /* 0x0a0fe40000000008 */
[----:B------:R-:W-:Y:S01]  /*0470*/  DFMA R16, R14, R14, R22 ;  /* 0x0000000e0e10722b */ /* 0x000fe20000000016 */
[----:B------:R0:W4:Y:S04]  /*0480*/  LDG.E.64 R14, desc[UR8][R12.64+0x18] ;  /* 0x000018080c0e7981 */ /* 0x000128000c1e1b00 */
[----:B------:R1:W5:Y:S01]  /*0490*/  LDG.E.64 R22, desc[UR8][R10.64+0x18] ;  /* 0x000018080a167981 */ /* 0x000362000c1e1b00 */
[----:B------:R-:W-:-:S05]  /*04a0*/  VIADD R5, R5, 0x8 ;  /* 0x0000000805057836 */ /* 0x000fca0000000000 */
[----:B------:R-:W-:Y:S02]  /*04b0*/  ISETP.NE.AND P1, PT, R5, RZ, PT ;  /* 0x000000ff0500720c */ /* 0x000fe40003f25270 */
[----:B0-----:R-:W-:Y:S02]  /*04c0*/  IADD3 R12, P2, PT, R12, 0x40, RZ ;  /* 0x000000400c0c7810 */ /* 0x001fe40007f5e0ff */
[----:B-1----:R-:W-:-:S03]  /*04d0*/  IADD3 R10, P3, PT, R10, 0x40, RZ ;  /* 0x000000400a0a7810 */ /* 0x002fc60007f7e0ff */
[----:B------:R-:W-:Y:S02]  /*04e0*/  IMAD.X R13, RZ, RZ, R13, P2 ;  /* 0x000000ffff0d7224 */ /* 0x000fe400010e060d */
[----:B------:R-:W-:Y:S01]  /*04f0*/  IMAD.X R11, RZ, RZ, R11, P3 ;  /* 0x000000ffff0b7224 */ /* 0x000fe200018e060b */
[C---:B--2---:R-:W-:Y:S02]  /*0500*/  DFMA R6, R20.reuse, R20, R6 ;  /* 0x000000141406722b */ /* 0x044fe40000000006 */
[-C--:B---3--:R-:W-:Y:S02]  /*0510*/  DFMA R8, R20, R18.reuse, R8 ;  /* 0x000000121408722b */ /* 0x088fe40000000008 */
[----:B------:R-:W-:-:S04]  /*0520*/  DFMA R16, R18, R18, R16 ;  /* 0x000000121210722b */ /* 0x000fc80000000010 */
[C---:B----4-:R-:W-:Y:S02]  /*0530*/  DFMA R6, R14.reuse, R14, R6 ;  /* 0x0000000e0e06722b */ /* 0x050fe40000000006 */
[-C--:B-----5:R-:W-:Y:S02]  /*0540*/  DFMA R8, R14, R22.reuse, R8 ;  /* 0x000000160e08722b */ /* 0x0a0fe40000000008 */
[----:B------:R-:W-:Y:S01]  /*0550*/  DFMA R22, R22, R22, R16 ;  /* 0x000000161616722b */ /* 0x000fe20000000010 */
[----:B------:R-:W-:Y:S10]  /*0560*/  @P1 BRA `(.L_x_20) ;  /* 0xfffffffc00441947 */ /* 0x000ff4000383ffff */
.L_x_19:
[----:B------:R-:W-:Y:S05]  /*0570*/  @!P0 BRA `(.L_x_18) ;  /* 0x0000000400088947 */ /* 0x000fea0003800000 */
[----:B------:R-:W-:Y:S02]  /*0580*/  ISETP.GE.U32.AND P0, PT, R24, 0x4, PT ;  /* 0x000000041800780c */ /* 0x000fe40003f06070 */
[----:B------:R-:W-:-:S04]  /*0590*/  LOP3.LUT R5, R2, 0x3, RZ, 0xc0, !PT ;  /* 0x0000000302057812 */ /* 0x000fc800078ec0ff */
[----:B------:R-:W-:-:S07]  /*05a0*/  ISETP.NE.AND P1, PT, R5, RZ, PT ;  /* 0x000000ff0500720c */ /* 0x000fce0003f25270 */
[----:B------:R-:W-:Y:S06]  /*05b0*/  @!P0 BRA `(.L_x_21) ;  /* 0x0000000000708947 */ /* 0x000fec0003800000 */
[----:B------:R-:W0:Y:S01]  /*05c0*/  LDC.64 R10, c[0x0][0x380] ;  /* 0x0000e000ff0a7b82 */ /* 0x000e220000000a00 */
[----:B------:R-:W1:Y:S01]  /*05d0*/  LDCU.64 UR4, c[0x0][0x388] ;  /* 0x00007100ff0477ac */ /* 0x000e620008000a00 */
[----:B------:R-:W-:-:S05]  /*05e0*/  IADD3 R12, P0, PT, R4, R3, RZ ;  /* 0x00000003040c7210 */ /* 0x000fca0007f1e0ff */
[----:B------:R-:W-:Y:S01]  /*05f0*/  IMAD.X R13, RZ, RZ, R29, P0 ;  /* 0x000000ffff0d7224 */ /* 0x000fe200000e061d */
[----:B-1----:R-:W-:-:S04]  /*0600*/  LEA R24, P0, R12, UR4, 0x3 ;  /* 0x000000040c187c11 */ /* 0x002fc8000f8018ff */
[----:B------:R-:W-:Y:S01]  /*0610*/  LEA.HI.X R25, R12, UR5, R13, 0x3, P0 ;  /* 0x000000050c197c11 */ /* 0x000fe200080f1c0d */
[----:B0-----:R-:W-:-:S04]  /*0620*/  IMAD.WIDE.U32 R10, R3, 0x8, R10 ;  /* 0x00000008030a7825 */ /* 0x001fc800078e000a */
[----:B------:R-:W2:Y:S04]  /*0630*/  LDG.E.64 R20, desc[UR8][R24.64] ;  /* 0x0000000818147981 */ /* 0x000ea8000c1e1b00 */
[----:B------:R-:W3:Y:S04]  /*0640*/  LDG.E.64 R12, desc[UR8][R10.64] ;  /* 0x000000080a0c7981 */ /* 0x000ee8000c1e1b00 */
[----:B------:R-:W4:Y:S04]  /*0650*/  LDG.E.64 R18, desc[UR8][R10.64+0x8] ;  /* 0x000008080a127981 */ /* 0x000f28000c1e1b00 */
[----:B------:R-:W5:Y:S04]  /*0660*/  LDG.E.64 R16, desc[UR8][R24.64+0x8] ;  /* 0x0000080818107981 */ /* 0x000f68000c1e1b00 */
[----:B------:R-:W5:Y:S04]  /*0670*/  LDG.E.64 R14, desc[UR8][R10.64+0x10] ;  /* 0x000010080a0e7981 */ /* 0x000f68000c1e1b00 */
[----:B------:R-:W5:Y:S04]  /*0680*/  LDG.E.64 R26, desc[UR8][R24.64+0x18] ;  /* 0x00001808181a7981 */ /* 0x000f68000c1e1b00 */
[----:B------:R-:W5:Y:S01]  /*0690*/  LDG.E.64 R10, desc[UR8][R10.64+0x18] ;  /* 0x000018080a0a7981 */ /* 0x000f62000c1e1b00 */
[----:B---3--:R-:W-:-:S02]  /*06a0*/  DFMA R6, R12, R12, R6 ;  /* 0x0000000c0c06722b */ /* 0x008fc40000000006 */
[-C--:B--2---:R-:W-:Y:S01]  /*06b0*/  DFMA R8, R12, R20.reuse, R8 ;  /* 0x000000140c08722b */ /* 0x084fe20000000008 */
[----:B------:R-:W2:Y:S01]  /*06c0*/  LDG.E.64 R12, desc[UR8][R24.64+0x10] ;  /* 0x00001008180c7981 */ /* 0x000ea2000c1e1b00 */
[----:B------:R-:W-:-:S04]  /*06d0*/  DFMA R20, R20, R20, R22 ;  /* 0x000000141414722b */ /* 0x000fc80000000016 */
[C---:B----4-:R-:W-:Y:S02]  /*06e0*/  DFMA R6, R18.reuse, R18, R6 ;  /* 0x000000121206722b */ /* 0x050fe40000000006 */
[-C--:B-----5:R-:W-:Y:S02]  /*06f0*/  DFMA R8, R18, R16.reuse, R8 ;  /* 0x000000101208722b */ /* 0x0a0fe40000000008 */
[----:B------:R-:W-:-:S04]  /*0700*/  DFMA R20, R16, R16, R20 ;  /* 0x000000101014722b */ /* 0x000fc80000000014 */
[----:B------:R-:W-:Y:S01]  /*0710*/  DFMA R6, R14, R14, R6 ;  /* 0x0000000e0e06722b */ /* 0x000fe20000000006 */
[----:B------:R-:W-:-:S07]  /*0720*/  VIADD R3, R3, 0x4 ;  /* 0x0000000403037836 */ /* 0x000fce0000000000 */
[----:B------:R-:W-:Y:S02]  /*0730*/  DFMA R6, R10, R10, R6 ;  /* 0x0000000a0a06722b */ /* 0x000fe40000000006 */
[-C--:B--2---:R-:W-:Y:S02]  /*0740*/  DFMA R8, R14, R12.reuse, R8 ;  /* 0x0000000c0e08722b */ /* 0x084fe40000000008 */
[----:B------:R-:W-:-:S06]  /*0750*/  DFMA R20, R12, R12, R20 ;  /* 0x0000000c0c14722b */ /* 0x000fcc0000000014 */
[-C--:B------:R-:W-:Y:S02]  /*0760*/  DFMA R8, R10, R26.reuse, R8 ;  /* 0x0000001a0a08722b */ /* 0x080fe40000000008 */
[----:B------:R-:W-:-:S11]  /*0770*/  DFMA R22, R26, R26, R20 ;  /* 0x0000001a1a16722b */ /* 0x000fd60000000014 */
.L_x_21:
[----:B------:R-:W-:Y:S05]  /*0780*/  @!P1 BRA `(.L_x_18) ;  /* 0x0000000000849947 */ /* 0x000fea0003800000 */
[----:B------:R-:W-:Y:S02]  /*0790*/  ISETP.NE.AND P1, PT, R5, 0x1, PT ;  /* 0x000000010500780c */ /* 0x000fe40003f25270 */
[----:B------:R-:W-:-:S04]  /*07a0*/  LOP3.LUT R2, R2, 0x1, RZ, 0xc0, !PT ;  /* 0x0000000102027812 */ /* 0x000fc800078ec0ff */
[----:B------:R-:W-:-:S07]  /*07b0*/  ISETP.NE.U32.AND P0, PT, R2, 0x1, PT ;  /* 0x000000010200780c */ /* 0x000fce0003f05070 */
[----:B------:R-:W0:Y:S01]  /*07c0*/  @P1 LDC.64 R18, c[0x0][0x388] ;  /* 0x0000e200ff121b82 */ /* 0x000e220000000a00 */
[----:B------:R-:W-:-:S05]  /*07d0*/  @P1 IADD3 R2, P2, PT, R4, R3, RZ ;  /* 0x0000000304021210 */ /* 0x000fca0007f5e0ff */
[----:B------:R-:W-:Y:S02]  /*07e0*/  @P1 IMAD.X R5, RZ, RZ, R29, P2 ;  /* 0x000000ffff051224 */ /* 0x000fe400010e061d */
[----:B------:R-:W1:Y:S08]  /*07f0*/  @P1 LDC.64 R20, c[0x0][0x380] ;  /* 0x0000e000ff141b82 */ /* 0x000e700000000a00 */
[----:B------:R-:W2:Y:S08]  /*0800*/  @!P0 LDC.64 R16, c[0x0][0x388] ;  /* 0x0000e200ff108b82 */ /* 0x000eb00000000a00 */
[----:B------:R-:W3:Y:S01]  /*0810*/  @!P0 LDC.64 R12, c[0x0][0x380] ;  /* 0x0000e000ff0c8b82 */ /* 0x000ee20000000a00 */
[----:B0-----:R-:W-:-:S04]  /*0820*/  @P1 LEA R18, P2, R2, R18, 0x3 ;  /* 0x0000001202121211 */ /* 0x001fc800078418ff */
[----:B------:R-:W-:Y:S01]  /*0830*/  @P1 LEA.HI.X R19, R2, R19, R5, 0x3, P2 ;  /* 0x0000001302131211 */ /* 0x000fe200010f1c05 */
[----:B-1----:R-:W-:-:S04]  /*0840*/  @P1 IMAD.WIDE.U32 R20, R3, 0x8, R20 ;  /* 0x0000000803141825 */ /* 0x002fc800078e0014 */
[----:B------:R-:W4:Y:S01]  /*0850*/  @P1 LDG.E.64 R10, desc[UR8][R18.64] ;  /* 0x00000008120a1981 */ /* 0x000f22000c1e1b00 */
[----:B------:R-:W-:-:S03]  /*0860*/  @P1 VIADD R3, R3, 0x2 ;  /* 0x0000000203031836 */ /* 0x000fc60000000000 */
[----:B------:R-:W5:Y:S02]  /*0870*/  @P1 LDG.E.64 R14, desc[UR8][R20.64] ;  /* 0x00000008140e1981 */ /* 0x000f64000c1e1b00 */
[----:B------:R-:W-:Y:S02]  /*0880*/  @!P0 IADD3 R2, P2, PT, R4, R3, RZ ;  /* 0x0000000304028210 */ /* 0x000fe40007f5e0ff */
[----:B------:R-:W4:Y:S03]  /*0890*/  @P1 LDG.E.64 R24, desc[UR8][R18.64+0x8] ;  /* 0x0000080812181981 */ /* 0x000f26000c1e1b00 */
[----:B------:R-:W-:Y:S01]  /*08a0*/  @!P0 IMAD.X R29, RZ, RZ, R29, P2 ;  /* 0x000000ffff1d8224 */ /* 0x000fe200010e061d */
[----:B--2---:R-:W-:Y:S01]  /*08b0*/  @!P0 LEA R16, P2, R2, R16, 0x3 ;  /* 0x0000001002108211 */ /* 0x004fe200078418ff */
[----:B------:R-:W2:Y:S01]  /*08c0*/  @P1 LDG.E.64 R4, desc[UR8][R20.64+0x8] ;  /* 0x0000080814041981 */ /* 0x000ea2000c1e1b00 */
[----:B---3--:R-:W-:-:S02]  /*08d0*/  @!P0 IMAD.WIDE.U32 R12, R3, 0x8, R12 ;  /* 0x00000008030c8825 */ /* 0x008fc400078e000c */
[----:B------:R-:W-:-:S04]  /*08e0*/  @!P0 LEA.HI.X R17, R2, R17, R29, 0x3, P2 ;  /* 0x0000001102118211 */ /* 0x000fc800010f1c1d */
[----:B------:R-:W3:Y:S04]  /*08f0*/  @!P0 LDG.E.64 R12, desc[UR8][R12.64] ;  /* 0x000000080c0c8981 */ /* 0x000ee8000c1e1b00 */
[----:B------:R-:W3:Y:S01]  /*0900*/  @!P0 LDG.E.64 R16, desc[UR8][R16.64] ;  /* 0x0000000810108981 */ /* 0x000ee2000c1e1b00 */
[C---:B-----5:R-:W-:Y:S02]  /*0910*/  @P1 DFMA R2, R14.reuse, R14, R6 ;  /* 0x0000000e0e02122b */ /* 0x060fe40000000006 */
[-C--:B----4-:R-:W-:Y:S02]  /*0920*/  @P1 DFMA R14, R14, R10.reuse, R8 ;  /* 0x0000000a0e0e122b */ /* 0x090fe40000000008 */
[----:B------:R-:W-:-:S04]  /*0930*/  @P1 DFMA R10, R10, R10, R22 ;  /* 0x0000000a0a0a122b */ /* 0x000fc80000000016 */
[C---:B--2---:R-:W-:Y:S02]  /*0940*/  @P1 DFMA R6, R4.reuse, R4, R2 ;  /* 0x000000040406122b */ /* 0x044fe40000000002 */
[-C--:B------:R-:W-:Y:S02]  /*0950*/  @P1 DFMA R8, R4, R24.reuse, R14 ;  /* 0x000000180408122b */ /* 0x080fe4000000000e */
[----:B------:R-:W-:-:S04]  /*0960*/  @P1 DFMA R22, R24, R24, R10 ;  /* 0x000000181816122b */ /* 0x000fc8000000000a */
[C---:B---3--:R-:W-:Y:S02]  /*0970*/  @!P0 DFMA R6, R12.reuse, R12, R6 ;  /* 0x0000000c0c06822b */ /* 0x048fe40000000006 */
[-C--:B------:R-:W-:Y:S02]  /*0980*/  @!P0 DFMA R8, R12, R16.reuse, R8 ;  /* 0x000000100c08822b */ /* 0x080fe40000000008 */
[----:B------:R-:W-:-:S11]  /*0990*/  @!P0 DFMA R22, R16, R16, R22 ;  /* 0x000000101016822b */ /* 0x000fd60000000016 */
.L_x_18:
[----:B------:R-:W0:Y:S01]  /*09a0*/  MUFU.RSQ64H R11, R7 ;  /* 0x00000007000b7308 */ /* 0x000e220000001c00 */
[----:B------:R-:W-:Y:S02]  /*09b0*/  VIADD R10, R7, 0xfcb00000 ;  /* 0xfcb00000070a7836 */ /* 0x000fe40000000000 */
[----:B------:R-:W-:Y:S02]  /*09c0*/  IMAD.MOV.U32 R4, RZ, RZ, 0x0 ;  /* 0x00000000ff047424 */ /* 0x000fe400078e00ff */
[----:B------:R-:W-:Y:S01]  /*09d0*/  IMAD.MOV.U32 R5, RZ, RZ, 0x3fd80000 ;  /* 0x3fd80000ff057424 */ /* 0x000fe200078e00ff */
[----:B------:R-:W-:Y:S01]  /*09e0*/  ISETP.GE.U32.AND P0, PT, R10, 0x7ca00000, PT ;  /* 0x7ca000000a00780c */ /* 0x000fe20003f06070 */
[----:B0-----:R-:W-:-:S08]  /*09f0*/  DMUL R2, R10, R10 ;  /* 0x0000000a0a027228 */ /* 0x001fd00000000000 */
[----:B------:R-:W-:-:S08]  /*0a00*/  DFMA R2, -R2, R6, 1 ;  /* 0x3ff000000202742b */ /* 0x000fd00000000106 */
[----:B------:R-:W-:Y:S02]  /*0a10*/  DFMA R4, R2, R4, 0.5 ;  /* 0x3fe000000204742b */ /* 0x000fe40000000004 */
[----:B------:R-:W-:-:S08]  /*0a20*/  DMUL R2, R10, R2 ;  /* 0x000000020a027228 */ /* 0x000fd00000000000 */
[----:B------:R-:W-:-:S08]  /*0a30*/  DFMA R14, R4, R2, R10 ;  /* 0x00000002040e722b */ /* 0x000fd0000000000a */
[----:B------:R-:W-:Y:S02]  /*0a40*/  DMUL R12, R14, R6 ;  /* 0x000000060e0c7228 */ /* 0x000fe40000000000 */
[----:B------:R-:W-:Y:S02]  /*0a50*/  VIADD R5, R15, 0xfff00000 ;  /* 0xfff000000f057836 */ /* 0x000fe40000000000 */
[----:B------:R-:W-:-:S04]  /*0a60*/  IMAD.MOV.U32 R4, RZ, RZ, R14 ;  /* 0x000000ffff047224 */ /* 0x000fc800078e000e */
[----:B------:R-:W-:-:S08]  /*0a70*/  DFMA R16, R12, -R12, R6 ;  /* 0x8000000c0c10722b */ /* 0x000fd00000000006 */
[----:B------:R-:W-:Y:S01]  /*0a80*/  DFMA R2, R16, R4, R12 ;  /* 0x000000041002722b */ /* 0x000fe2000000000c */
[----:B------:R-:W-:Y:S10]  /*0a90*/  @!P0 BRA `(.L_x_22) ;  /* 0x0000000000188947 */ /* 0x000ff40003800000 */
[----:B------:R-:W-:Y:S02]  /*0aa0*/  IMAD.MOV.U32 R4, RZ, RZ, R14 ;  /* 0x000000ffff047224 */ /* 0x000fe400078e000e */
[----:B------:R-:W-:Y:S01]  /*0ab0*/  IMAD.MOV.U32 R14, RZ, RZ, R6 ;  /* 0x000000ffff0e7224 */ /* 0x000fe200078e0006 */
[----:B------:R-:W-:-:S07]  /*0ac0*/  MOV R6, 0xae0 ;  /* 0x00000ae000067802 */ /* 0x000fce0000000f00 */
[----:B------:R-:W-:Y:S05]  /*0ad0*/  CALL.REL.NOINC `($__internal_1_$__cuda_sm20_dsqrt_rn_f64_mediumpath_v1) ;  /* 0x00000008005c7944 */ /* 0x000fea0003c00000 */
[----:B------:R-:W-:Y:S02]  /*0ae0*/  IMAD.MOV.U32 R2, RZ, RZ, R4 ;  /* 0x000000ffff027224 */ /* 0x000fe400078e0004 */
[----:B------:R-:W-:-:S07]  /*0af0*/  IMAD.MOV.U32 R3, RZ, RZ, R5 ;  /* 0x000000ffff037224 */ /* 0x000fce00078e0005 */
.L_x_22:
[----:B------:R-:W0:Y:S01]  /*0b00*/  MUFU.RSQ64H R7, R23 ;  /* 0x0000001700077308 */ /* 0x000e220000001c00 */
[----:B------:R-:W-:Y:S01]  /*0b10*/  VIADD R6, R23, 0xfcb00000 ;  /* 0xfcb0000017067836 */ /* 0x000fe20000000000 */
[----:B------:R-:W-:Y:S01]  /*0b20*/  BSSY.RECONVERGENT B0, `(.L_x_23) ;  /* 0x0000019000007945 */ /* 0x000fe20003800200 */
        /* <DEDUP_REMOVED lines=15> */
[----:B------:R-:W-:Y:S02]  /*0c20*/  IMAD.MOV.U32 R4, RZ, RZ, R14 ;  /* 0x000000ffff047224 */ /* 0x000fe400078e000e */
[----:B------:R-:W-:Y:S01]  /*0c30*/  IMAD.MOV.U32 R10, RZ, RZ, R6 ;  /* 0x000000ffff0a7224 */ /* 0x000fe200078e0006 */
[----:B------:R-:W-:Y:S01]  /*0c40*/  MOV R6, 0xc90 ;  /* 0x00000c9000067802 */ /* 0x000fe20000000f00 */
[----:B------:R-:W-:Y:S02]  /*0c50*/  IMAD.MOV.U32 R14, RZ, RZ, R22 ;  /* 0x000000ffff0e7224 */ /* 0x000fe400078e0016 */
[----:B------:R-:W-:Y:S02]  /*0c60*/  IMAD.MOV.U32 R7, RZ, RZ, R23 ;  /* 0x000000ffff077224 */ /* 0x000fe400078e0017 */
[----:B------:R-:W-:-:S07]  /*0c70*/  IMAD.MOV.U32 R13, RZ, RZ, R11 ;  /* 0x000000ffff0d7224 */ /* 0x000fce00078e000b */
[----:B------:R-:W-:Y:S05]  /*0c80*/  CALL.REL.NOINC `($__internal_1_$__cuda_sm20_dsqrt_rn_f64_mediumpath_v1) ;  /* 0x0000000400f07944 */ /* 0x000fea0003c00000 */
[----:B------:R-:W-:Y:S02]  /*0c90*/  IMAD.MOV.U32 R12, RZ, RZ, R4 ;  /* 0x000000ffff0c7224 */ /* 0x000fe400078e0004 */
[----:B------:R-:W-:-:S07]  /*0ca0*/  IMAD.MOV.U32 R13, RZ, RZ, R5 ;  /* 0x000000ffff0d7224 */ /* 0x000fce00078e0005 */
.L_x_24:
[----:B------:R-:W-:Y:S05]  /*0cb0*/  BSYNC.RECONVERGENT B0 ;  /* 0x0000000000007941 */ /* 0x000fea0003800200 */
.L_x_23:
[----:B------:R-:W-:Y:S01]  /*0cc0*/  DMUL R6, R12, R2 ;  /* 0x000000020c067228 */ /* 0x000fe20000000000 */
[----:B------:R-:W-:Y:S01]  /*0cd0*/  FSETP.GEU.AND P2, PT, |R9|, 6.5827683646048100446e-37, PT ;  /* 0x036000000900780b */ /* 0x000fe20003f4e200 */
[----:B------:R-:W-:Y:S01]  /*0ce0*/  IMAD.MOV.U32 R2, RZ, RZ, 0x1 ;  /* 0x00000001ff027424 */ /* 0x000fe200078e00ff */
[----:B------:R-:W-:Y:S03]  /*0cf0*/  BSSY.RECONVERGENT B0, `(.L_x_25) ;  /* 0x0000012000007945 */ /* 0x000fe60003800200 */
[----:B------:R-:W0:Y:S02]  /*0d00*/  MUFU.RCP64H R3, R7 ;  /* 0x0000000700037308 */ /* 0x000e240000001800 */
[C---:B------:R-:W-:Y:S02]  /*0d10*/  DSETP.GT.AND P1, PT, R6.reuse, RZ, PT ;  /* 0x000000ff0600722a */ /* 0x040fe40003f24000 */
[----:B0-----:R-:W-:-:S08]  /*0d20*/  DFMA R4, -R6, R2, 1 ;  /* 0x3ff000000604742b */ /* 0x001fd00000000102 */
[----:B------:R-:W-:-:S08]  /*0d30*/  DFMA R4, R4, R4, R4 ;  /* 0x000000040404722b */ /* 0x000fd00000000004 */
[----:B------:R-:W-:-:S08]  /*0d40*/  DFMA R4, R2, R4, R2 ;  /* 0x000000040204722b */ /* 0x000fd00000000002 */
[----:B------:R-:W-:-:S08]  /*0d50*/  DFMA R2, -R6, R4, 1 ;  /* 0x3ff000000602742b */ /* 0x000fd00000000104 */
[----:B------:R-:W-:-:S08]  /*0d60*/  DFMA R2, R4, R2, R4 ;  /* 0x000000020402722b */ /* 0x000fd00000000004 */
[----:B------:R-:W-:-:S08]  /*0d70*/  DMUL R4, R2, R8 ;  /* 0x0000000802047228 */ /* 0x000fd00000000000 */
[----:B------:R-:W-:-:S08]  /*0d80*/  DFMA R10, -R6, R4, R8 ;  /* 0x00000004060a722b */ /* 0x000fd00000000108 */
[----:B------:R-:W-:-:S10]  /*0d90*/  DFMA R2, R2, R10, R4 ;  /* 0x0000000a0202722b */ /* 0x000fd40000000004 */
[----:B------:R-:W-:-:S05]  /*0da0*/  FFMA R4, RZ, R7, R3 ;  /* 0x00000007ff047223 */ /* 0x000fca0000000003 */
[----:B------:R-:W-:-:S13]  /*0db0*/  FSETP.GT.AND P0, PT, |R4|, 1.469367938527859385e-39, PT ;  /* 0x001000000400780b */ /* 0x000fda0003f04200 */
[----:B------:R-:W-:Y:S05]  /*0dc0*/  @P0 BRA P2, `(.L_x_26) ;  /* 0x0000000000100947 */ /* 0x000fea0001000000 */
[----:B------:R-:W-:Y:S01]  /*0dd0*/  IMAD.MOV.U32 R4, RZ, RZ, R8 ;  /* 0x000000ffff047224 */ /* 0x000fe200078e0008 */
[----:B------:R-:W-:Y:S01]  /*0de0*/  MOV R10, 0xe10 ;  /* 0x00000e10000a7802 */ /* 0x000fe20000000f00 */
[----:B------:R-:W-:-:S07]  /*0df0*/  IMAD.MOV.U32 R5, RZ, RZ, R9 ;  /* 0x000000ffff057224 */ /* 0x000fce00078e0009 */
[----:B------:R-:W-:Y:S05]  /*0e00*/  CALL.REL.NOINC `($__internal_0_$__cuda_sm20_div_rn_f64_full) ;  /* 0x00000000001c7944 */ /* 0x000fea0003c00000 */
.L_x_26:
[----:B------:R-:W-:Y:S05]  /*0e10*/  BSYNC.RECONVERGENT B0 ;  /* 0x0000000000007941 */ /* 0x000fea0003800200 */
.L_x_25:
[----:B------:R-:W0:Y:S01]  /*0e20*/  LDC.64 R6, c[0x0][0x398] ;  /* 0x0000e600ff067b82 */ /* 0x000e220000000a00 */
[----:B------:R-:W-:Y:S02]  /*0e30*/  FSEL R4, R2, RZ, P1 ;  /* 0x000000ff02047208 */ /* 0x000fe40000800000 */
[----:B------:R-:W-:Y:S01]  /*0e40*/  FSEL R5, R3, RZ, P1 ;  /* 0x000000ff03057208 */ /* 0x000fe20000800000 */
[----:B0-----:R-:W-:-:S05]  /*0e50*/  IMAD.WIDE R2, R0, 0x8, R6 ;  /* 0x0000000800027825 */ /* 0x001fca00078e0206 */
[----:B------:R-:W-:Y:S01]  /*0e60*/  STG.E.64 desc[UR8][R2.64], R4 ;  /* 0x0000000402007986 */ /* 0x000fe2000c101b08 */
[----:B------:R-:W-:Y:S05]  /*0e70*/  EXIT ;  /* 0x000000000000794d */ /* 0x000fea0003800000 */
        .weak           $__internal_0_$__cuda_sm20_div_rn_f64_full
        .type           $__internal_0_$__cuda_sm20_div_rn_f64_full,@function
        .size           $__internal_0_$__cuda_sm20_div_rn_f64_full,($__internal_1_$__cuda_sm20_dsqrt_rn_f64_mediumpath_v1 - $__internal_0_$__cuda_sm20_div_rn_f64_full)
$__internal_0_$__cuda_sm20_div_rn_f64_full:
[C---:B------:R-:W-:Y:S01]  /*0e80*/  FSETP.GEU.AND P0, PT, |R7|.reuse, 1.469367938527859385e-39, PT ;  /* 0x001000000700780b */ /* 0x040fe20003f0e200 */
[----:B------:R-:W-:Y:S01]  /*0e90*/  IMAD.MOV.U32 R16, RZ, RZ, 0x1 ;  /* 0x00000001ff107424 */ /* 0x000fe200078e00ff */
[----:B------:R-:W-:Y:S01]  /*0ea0*/  LOP3.LUT R2, R7, 0x800fffff, RZ, 0xc0, !PT ;  /* 0x800fffff07027812 */ /* 0x000fe200078ec0ff */
[----:B------:R-:W-:Y:S01]  /*0eb0*/  BSSY.RECONVERGENT B1, `(.L_x_27) ;  /* 0x0000055000017945 */ /* 0x000fe20003800200 */
[C---:B------:R-:W-:Y:S02]  /*0ec0*/  FSETP.GEU.AND P3, PT, |R5|.reuse, 1.469367938527859385e-39, PT ;  /* 0x001000000500780b */ /* 0x040fe40003f6e200 */
[----:B------:R-:W-:Y:S01]  /*0ed0*/  LOP3.LUT R3, R2, 0x3ff00000, RZ, 0xfc, !PT ;  /* 0x3ff0000002037812 */ /* 0x000fe200078efcff */
[----:B------:R-:W-:Y:S01]  /*0ee0*/  IMAD.MOV.U32 R2, RZ, RZ, R6 ;  /* 0x000000ffff027224 */ /* 0x000fe200078e0006 */
[----:B------:R-:W-:Y:S02]  /*0ef0*/  LOP3.LUT R11, R5, 0x7ff00000, RZ, 0xc0, !PT ;  /* 0x7ff00000050b7812 */ /* 0x000fe400078ec0ff */
[----:B------:R-:W-:-:S03]  /*0f00*/  LOP3.LUT R14, R7, 0x7ff00000, RZ, 0xc0, !PT ;  /* 0x7ff00000070e7812 */ /* 0x000fc600078ec0ff */
[----:B------:R-:W-:Y:S01]  /*0f10*/  @!P0 DMUL R2, R6, 8.98846567431157953865e+307 ;  /* 0x7fe0000006028828 */ /* 0x000fe20000000000 */
[----:B------:R-:W-:-:S03]  /*0f20*/  ISETP.GE.U32.AND P2, PT, R11, R14, PT ;  /* 0x0000000e0b00720c */ /* 0x000fc60003f46070 */
[----:B------:R-:W-:Y:S01]  /*0f30*/  @!P3 LOP3.LUT R12, R7, 0x7ff00000, RZ, 0xc0, !PT ;  /* 0x7ff00000070cb812 */ /* 0x000fe200078ec0ff */
[----:B------:R-:W-:Y:S01]  /*0f40*/  @!P3 IMAD.MOV.U32 R18, RZ, RZ, RZ ;  /* 0x000000ffff12b224 */ /* 0x000fe200078e00ff */
[----:B------:R-:W0:Y:S02]  /*0f50*/  MUFU.RCP64H R17, R3 ;  /* 0x0000000300117308 */ /* 0x000e240000001800 */
[----:B------:R-:W-:Y:S01]  /*0f60*/  @!P3 ISETP.GE.U32.AND P4, PT, R11, R12, PT ;  /* 0x0000000c0b00b20c */ /* 0x000fe20003f86070 */
[----:B------:R-:W-:-:S05]  /*0f70*/  IMAD.MOV.U32 R12, RZ, RZ, 0x1ca00000 ;  /* 0x1ca00000ff0c7424 */ /* 0x000fca00078e00ff */
[----:B------:R-:W-:-:S04]  /*0f80*/  @!P3 SEL R13, R12, 0x63400000, !P4 ;  /* 0x634000000c0db807 */ /* 0x000fc80006000000 */
[----:B------:R-:W-:-:S04]  /*0f90*/  @!P3 LOP3.LUT R13, R13, 0x80000000, R5, 0xf8, !PT ;  /* 0x800000000d0db812 */ /* 0x000fc800078ef805 */
[----:B------:R-:W-:Y:S01]  /*0fa0*/  @!P3 LOP3.LUT R19, R13, 0x100000, RZ, 0xfc, !PT ;  /* 0x001000000d13b812 */ /* 0x000fe200078efcff */
[----:B0-----:R-:W-:-:S08]  /*0fb0*/  DFMA R8, R16, -R2, 1 ;  /* 0x3ff000001008742b */ /* 0x001fd00000000802 */
[----:B------:R-:W-:-:S08]  /*0fc0*/  DFMA R8, R8, R8, R8 ;  /* 0x000000080808722b */ /* 0x000fd00000000008 */
[----:B------:R-:W-:Y:S01]  /*0fd0*/  DFMA R16, R16, R8, R16 ;  /* 0x000000081010722b */ /* 0x000fe20000000010 */
[----:B------:R-:W-:Y:S01]  /*0fe0*/  SEL R9, R12, 0x63400000, !P2 ;  /* 0x634000000c097807 */ /* 0x000fe20005000000 */
[----:B------:R-:W-:-:S03]  /*0ff0*/  IMAD.MOV.U32 R8, RZ, RZ, R4 ;  /* 0x000000ffff087224 */ /* 0x000fc600078e0004 */
[----:B------:R-:W-:-:S03]  /*1000*/  LOP3.LUT R9, R9, 0x800fffff, R5, 0xf8, !PT ;  /* 0x800fffff09097812 */ /* 0x000fc600078ef805 */
[----:B------:R-:W-:-:S03]  /*1010*/  DFMA R20, R16, -R2, 1 ;  /* 0x3ff000001014742b */ /* 0x000fc60000000802 */
[----:B------:R-:W-:-:S05]  /*1020*/  @!P3 DFMA R8, R8, 2, -R18 ;  /* 0x400000000808b82b */ /* 0x000fca0000000812 */
[----:B------:R-:W-:Y:S01]  /*1030*/  DFMA R16, R16, R20, R16 ;  /* 0x000000141010722b */ /* 0x000fe20000000010 */
[----:B------:R-:W-:Y:S02]  /*1040*/  IMAD.MOV.U32 R21, RZ, RZ, R11 ;  /* 0x000000ffff157224 */ /* 0x000fe400078e000b */
[----:B------:R-:W-:Y:S01]  /*1050*/  IMAD.MOV.U32 R20, RZ, RZ, R14 ;  /* 0x000000ffff147224 */ /* 0x000fe200078e000e */
[----:B------:R-:W-:Y:S02]  /*1060*/  @!P0 LOP3.LUT R20, R3, 0x7ff00000, RZ, 0xc0, !PT ;  /* 0x7ff0000003148812 */ /* 0x000fe400078ec0ff */
[----:B------:R-:W-:Y:S02]  /*1070*/  @!P3 LOP3.LUT R21, R9, 0x7ff00000, RZ, 0xc0, !PT ;  /* 0x7ff000000915b812 */ /* 0x000fe400078ec0ff */
[----:B------:R-:W-:Y:S01]  /*1080*/  DMUL R18, R16, R8 ;  /* 0x0000000810127228 */ /* 0x000fe20000000000 */
[----:B------:R-:W-:Y:S02]  /*1090*/  VIADD R22, R20, 0xffffffff ;  /* 0xffffffff14167836 */ /* 0x000fe40000000000 */
[----:B------:R-:W-:-:S05]  /*10a0*/  VIADD R13, R21, 0xffffffff ;  /* 0xffffffff150d7836 */ /* 0x000fca0000000000 */
[----:B------:R-:W-:Y:S01]  /*10b0*/  DFMA R14, R18, -R2, R8 ;  /* 0x80000002120e722b */ /* 0x000fe20000000008 */
[----:B------:R-:W-:-:S04]  /*10c0*/  ISETP.GT.U32.AND P0, PT, R13, 0x7feffffe, PT ;  /* 0x7feffffe0d00780c */ /* 0x000fc80003f04070 */
[----:B------:R-:W-:-:S03]  /*10d0*/  ISETP.GT.U32.OR P0, PT, R22, 0x7feffffe, P0 ;  /* 0x7feffffe1600780c */ /* 0x000fc60000704470 */
[----:B------:R-:W-:-:S10]  /*10e0*/  DFMA R14, R16, R14, R18 ;  /* 0x0000000e100e722b */ /* 0x000fd40000000012 */
[----:B------:R-:W-:Y:S05]  /*10f0*/  @P0 BRA `(.L_x_28) ;  /* 0x00000000006c0947 */ /* 0x000fea0003800000 */
[----:B------:R-:W-:-:S04]  /*1100*/  LOP3.LUT R16, R7, 0x7ff00000, RZ, 0xc0, !PT ;  /* 0x7ff0000007107812 */ /* 0x000fc800078ec0ff */
[CC--:B------:R-:W-:Y:S02]  /*1110*/  VIADDMNMX R4, R11.reuse, -R16.reuse, 0xb9600000, !PT ;  /* 0xb96000000b047446 */ /* 0x0c0fe40007800910 */
[----:B------:R-:W-:Y:S02]  /*1120*/  ISETP.GE.U32.AND P0, PT, R11, R16, PT ;  /* 0x000000100b00720c */ /* 0x000fe40003f06070 */
[----:B------:R-:W-:Y:S02]  /*1130*/  VIMNMX R4, PT, PT, R4, 0x46a00000, PT ;  /* 0x46a0000004047848 */ /* 0x000fe40003fe0100 */
[----:B------:R-:W-:-:S05]  /*1140*/  SEL R11, R12, 0x63400000, !P0 ;  /* 0x634000000c0b7807 */ /* 0x000fca0004000000 */
[----:B------:R-:W-:Y:S02]  /*1150*/  IMAD.IADD R11, R4, 0x1, -R11 ;  /* 0x00000001040b7824 */ /* 0x000fe400078e0a0b */
[----:B------:R-:W-:Y:S02]  /*1160*/  IMAD.MOV.U32 R4, RZ, RZ, RZ ;  /* 0x000000ffff047224 */ /* 0x000fe400078e00ff */
[----:B------:R-:W-:-:S06]  /*1170*/  VIADD R5, R11, 0x7fe00000 ;  /* 0x7fe000000b057836 */ /* 0x000fcc0000000000 */
[----:B------:R-:W-:-:S10]  /*1180*/  DMUL R12, R14, R4 ;  /* 0x000000040e0c7228 */ /* 0x000fd40000000000 */
[----:B------:R-:W-:-:S13]  /*1190*/  FSETP.GTU.AND P0, PT, |R13|, 1.469367938527859385e-39, PT ;  /* 0x001000000d00780b */ /* 0x000fda0003f0c200 */
[----:B------:R-:W-:Y:S05]  /*11a0*/  @P0 BRA `(.L_x_29) ;  /* 0x0000000000940947 */ /* 0x000fea0003800000 */
[----:B------:R-:W-:Y:S01]  /*11b0*/  DFMA R2, R14, -R2, R8 ;  /* 0x800000020e02722b */ /* 0x000fe20000000008 */
[----:B------:R-:W-:-:S09]  /*11c0*/  IMAD.MOV.U32 R4, RZ, RZ, RZ ;  /* 0x000000ffff047224 */ /* 0x000fd200078e00ff */
[C---:B------:R-:W-:Y:S02]  /*11d0*/  FSETP.NEU.AND P0, PT, R3.reuse, RZ, PT ;  /* 0x000000ff0300720b */ /* 0x040fe40003f0d000 */
[----:B------:R-:W-:-:S04]  /*11e0*/  LOP3.LUT R7, R3, 0x80000000, R7, 0x48, !PT ;  /* 0x8000000003077812 */ /* 0x000fc800078e4807 */
[----:B------:R-:W-:-:S07]  /*11f0*/  LOP3.LUT R5, R7, R5, RZ, 0xfc, !PT ;  /* 0x0000000507057212 */ /* 0x000fce00078efcff */
[----:B------:R-:W-:Y:S05]  /*1200*/  @!P0 BRA `(.L_x_29) ;  /* 0x00000000007c8947 */ /* 0x000fea0003800000 */
[----:B------:R-:W-:Y:S01]  /*1210*/  IMAD.MOV R3, RZ, RZ, -R11 ;  /* 0x000000ffff037224 */ /* 0x000fe200078e0a0b */
[----:B------:R-:W-:Y:S01]  /*1220*/  DMUL.RP R4, R14, R4 ;  /* 0x000000040e047228 */ /* 0x000fe20000008000 */
[----:B------:R-:W-:-:S06]  /*1230*/  IMAD.MOV.U32 R2, RZ, RZ, RZ ;  /* 0x000000ffff027224 */ /* 0x000fcc00078e00ff */
[----:B------:R-:W-:-:S03]  /*1240*/  DFMA R2, R12, -R2, R14 ;  /* 0x800000020c02722b */ /* 0x000fc6000000000e */
[----:B------:R-:W-:-:S03]  /*1250*/  LOP3.LUT R7, R5, R7, RZ, 0x3c, !PT ;  /* 0x0000000705077212 */ /* 0x000fc600078e3cff */
[----:B------:R-:W-:-:S04]  /*1260*/  IADD3 R2, PT, PT, -R11, -0x43300000, RZ ;  /* 0xbcd000000b027810 */ /* 0x000fc80007ffe1ff */
[----:B------:R-:W-:-:S04]  /*1270*/  FSETP.NEU.AND P0, PT, |R3|, R2, PT ;  /* 0x000000020300720b */ /* 0x000fc80003f0d200 */
[----:B------:R-:W-:Y:S02]  /*1280*/  FSEL R12, R4, R12, !P0 ;  /* 0x0000000c040c7208 */ /* 0x000fe40004000000 */
[----:B------:R-:W-:Y:S01]  /*1290*/  FSEL R13, R7, R13, !P0 ;  /* 0x0000000d070d7208 */ /* 0x000fe20004000000 */
[----:B------:R-:W-:Y:S06]  /*12a0*/  BRA `(.L_x_29) ;  /* 0x0000000000547947 */ /* 0x000fec0003800000 */
.L_x_28:
[----:B------:R-:W-:-:S14]  /*12b0*/  DSETP.NAN.AND P0, PT, R4, R4, PT ;  /* 0x000000040400722a */ /* 0x000fdc0003f08000 */
[----:B------:R-:W-:Y:S05]  /*12c0*/  @P0 BRA `(.L_x_30) ;  /* 0x0000000000440947 */ /* 0x000fea0003800000 */
[----:B------:R-:W-:-:S14]  /*12d0*/  DSETP.NAN.AND P0, PT, R6, R6, PT ;  /* 0x000000060600722a */ /* 0x000fdc0003f08000 */
[----:B------:R-:W-:Y:S05]  /*12e0*/  @P0 BRA `(.L_x_31) ;  /* 0x0000000000300947 */ /* 0x000fea0003800000 */
[----:B------:R-:W-:Y:S01]  /*12f0*/  ISETP.NE.AND P0, PT, R21, R20, PT ;  /* 0x000000141500720c */ /* 0x000fe20003f05270 */
[----:B------:R-:W-:Y:S02]  /*1300*/  IMAD.MOV.U32 R12, RZ, RZ, 0x0 ;  /* 0x00000000ff0c7424 */ /* 0x000fe400078e00ff */
[----:B------:R-:W-:-:S10]  /*1310*/  IMAD.MOV.U32 R13, RZ, RZ, -0x80000 ;  /* 0xfff80000ff0d7424 */ /* 0x000fd400078e00ff */
[----:B------:R-:W-:Y:S05]  /*1320*/  @!P0 BRA `(.L_x_29) ;  /* 0x0000000000348947 */ /* 0x000fea0003800000 */
[----:B------:R-:W-:Y:S02]  /*1330*/  ISETP.NE.AND P0, PT, R21, 0x7ff00000, PT ;  /* 0x7ff000001500780c */ /* 0x000fe40003f05270 */
[----:B------:R-:W-:Y:S02]  /*1340*/  LOP3.LUT R13, R5, 0x80000000, R7, 0x48, !PT ;  /* 0x80000000050d7812 */ /* 0x000fe400078e4807 */
[----:B------:R-:W-:-:S13]  /*1350*/  ISETP.EQ.OR P0, PT, R20, RZ, !P0 ;  /* 0x000000ff1400720c */ /* 0x000fda0004702670 */
[----:B------:R-:W-:Y:S01]  /*1360*/  @P0 LOP3.LUT R2, R13, 0x7ff00000, RZ, 0xfc, !PT ;  /* 0x7ff000000d020812 */ /* 0x000fe200078efcff */
[----:B------:R-:W-:Y:S02]  /*1370*/  @!P0 IMAD.MOV.U32 R12, RZ, RZ, RZ ;  /* 0x000000ffff0c8224 */ /* 0x000fe400078e00ff */
[----:B------:R-:W-:Y:S02]  /*1380*/  @P0 IMAD.MOV.U32 R12, RZ, RZ, RZ ;  /* 0x000000ffff0c0224 */ /* 0x000fe400078e00ff */
[----:B------:R-:W-:Y:S01]  /*1390*/  @P0 IMAD.MOV.U32 R13, RZ, RZ, R2 ;  /* 0x000000ffff0d0224 */ /* 0x000fe200078e0002 */
[----:B------:R-:W-:Y:S06]  /*13a0*/  BRA `(.L_x_29) ;  /* 0x0000000000147947 */ /* 0x000fec0003800000 */
.L_x_31:
[----:B------:R-:W-:Y:S01]  /*13b0*/  LOP3.LUT R13, R7, 0x80000, RZ, 0xfc, !PT ;  /* 0x00080000070d7812 */ /* 0x000fe200078efcff */
[----:B------:R-:W-:Y:S01]  /*13c0*/  IMAD.MOV.U32 R12, RZ, RZ, R6 ;  /* 0x000000ffff0c7224 */ /* 0x000fe200078e0006 */
[----:B------:R-:W-:Y:S06]  /*13d0*/  BRA `(.L_x_29) ;  /* 0x0000000000087947 */ /* 0x000fec0003800000 */
.L_x_30:
[----:B------:R-:W-:Y:S01]  /*13e0*/  LOP3.LUT R13, R5, 0x80000, RZ, 0xfc, !PT ;  /* 0x00080000050d7812 */ /* 0x000fe200078efcff */
[----:B------:R-:W-:-:S07]  /*13f0*/  IMAD.MOV.U32 R12, RZ, RZ, R4 ;  /* 0x000000ffff0c7224 */ /* 0x000fce00078e0004 */
.L_x_29:
[----:B------:R-:W-:Y:S05]  /*1400*/  BSYNC.RECONVERGENT B1 ;  /* 0x0000000000017941 */ /* 0x000fea0003800200 */
.L_x_27:
[----:B------:R-:W-:Y:S02]  /*1410*/  IMAD.MOV.U32 R11, RZ, RZ, 0x0 ;  /* 0x00000000ff0b7424 */ /* 0x000fe400078e00ff */
[----:B------:R-:W-:Y:S02]  /*1420*/  IMAD.MOV.U32 R2, RZ, RZ, R12 ;  /* 0x000000ffff027224 */ /* 0x000fe400078e000c */
[----:B------:R-:W-:Y:S01]  /*1430*/  IMAD.MOV.U32 R3, RZ, RZ, R13 ;  /* 0x000000ffff037224 */ /* 0x000fe200078e000d */
[----:B------:R-:W-:Y:S06]  /*1440*/  RET.REL.NODEC R10 `(_Z33cosine_similarity_filtered_kernelPKdS0_PKiPdii) ;  /* 0xffffffe80aec7950 */ /* 0x000fec0003c3ffff */
        .weak           $__internal_1_$__cuda_sm20_dsqrt_rn_f64_mediumpath_v1
        .type           $__internal_1_$__cuda_sm20_dsqrt_rn_f64_mediumpath_v1,@function
        .size           $__internal_1_$__cuda_sm20_dsqrt_rn_f64_mediumpath_v1,(.L_x_77 - $__internal_1_$__cuda_sm20_dsqrt_rn_f64_mediumpath_v1)
$__internal_1_$__cuda_sm20_dsqrt_rn_f64_mediumpath_v1:
[----:B------:R-:W-:Y:S01]  /*1450*/  ISETP.GE.U32.AND P0, PT, R10, -0x3400000, PT ;  /* 0xfcc000000a00780c */ /* 0x000fe20003f06070 */
[----:B------:R-:W-:Y:S01]  /*1460*/  BSSY.RECONVERGENT B1, `(.L_x_32) ;  /* 0x0000024000017945 */ /* 0x000fe20003800200 */
[----:B------:R-:W-:-:S11]  /*1470*/  IMAD.MOV.U32 R15, RZ, RZ, R7 ;  /* 0x000000ffff0f7224 */ /* 0x000fd600078e0007 */
[----:B------:R-:W-:Y:S05]  /*1480*/  @!P0 BRA `(.L_x_33) ;  /* 0x0000000000208947 */ /* 0x000fea0003800000 */
[----:B------:R-:W-:-:S10]  /*1490*/  DFMA.RM R4, R16, R4, R12 ;  /* 0x000000041004722b */ /* 0x000fd4000000400c */
[----:B------:R-:W-:-:S05]  /*14a0*/  IADD3 R10, P0, PT, R4, 0x1, RZ ;  /* 0x00000001040a7810 */ /* 0x000fca0007f1e0ff */
[----:B------:R-:W-:-:S06]  /*14b0*/  IMAD.X R11, RZ, RZ, R5, P0 ;  /* 0x000000ffff0b7224 */ /* 0x000fcc00000e0605 */
[----:B------:R-:W-:-:S08]  /*14c0*/  DFMA.RP R14, -R4, R10, R14 ;  /* 0x0000000a040e722b */ /* 0x000fd0000000810e */
[----:B------:R-:W-:-:S06]  /*14d0*/  DSETP.GT.AND P0, PT, R14, RZ, PT ;  /* 0x000000ff0e00722a */ /* 0x000fcc0003f04000 */
[----:B------:R-:W-:Y:S02]  /*14e0*/  FSEL R4, R10, R4, P0 ;  /* 0x000000040a047208 */ /* 0x000fe40000000000 */
[----:B------:R-:W-:Y:S01]  /*14f0*/  FSEL R5, R11, R5, P0 ;  /* 0x000000050b057208 */ /* 0x000fe20000000000 */
[----:B------:R-:W-:Y:S06]  /*1500*/  BRA `(.L_x_34) ;  /* 0x0000000000647947 */ /* 0x000fec0003800000 */
.L_x_33:
[----:B------:R-:W-:-:S14]  /*1510*/  DSETP.NE.AND P0, PT, R14, RZ, PT ;  /* 0x000000ff0e00722a */ /* 0x000fdc0003f05000 */
[----:B------:R-:W-:Y:S05]  /*1520*/  @!P0 BRA `(.L_x_35) ;  /* 0x0000000000588947 */ /* 0x000fea0003800000 */
[----:B------:R-:W-:-:S13]  /*1530*/  ISETP.GE.AND P0, PT, R15, RZ, PT ;  /* 0x000000ff0f00720c */ /* 0x000fda0003f06270 */
[----:B------:R-:W-:Y:S02]  /*1540*/  @!P0 IMAD.MOV.U32 R4, RZ, RZ, 0x0 ;  /* 0x00000000ff048424 */ /* 0x000fe400078e00ff */
[----:B------:R-:W-:Y:S01]  /*1550*/  @!P0 IMAD.MOV.U32 R5, RZ, RZ, -0x80000 ;  /* 0xfff80000ff058424 */ /* 0x000fe200078e00ff */
[----:B------:R-:W-:Y:S06]  /*1560*/  @!P0 BRA `(.L_x_34) ;  /* 0x00000000004c8947 */ /* 0x000fec0003800000 */
[----:B------:R-:W-:-:S13]  /*1570*/  ISETP.GT.AND P0, PT, R15, 0x7fefffff, PT ;  /* 0x7fefffff0f00780c */ /* 0x000fda0003f04270 */
[----:B------:R-:W-:Y:S05]  /*1580*/  @P0 BRA `(.L_x_35) ;  /* 0x0000000000400947 */ /* 0x000fea0003800000 */
[----:B------:R-:W-:Y:S01]  /*1590*/  DMUL R14, R14, 8.11296384146066816958e+31 ;  /* 0x469000000e0e7828 */ /* 0x000fe20000000000 */
[----:B------:R-:W-:Y:S02]  /*15a0*/  IMAD.MOV.U32 R4, RZ, RZ, RZ ;  /* 0x000000ffff047224 */ /* 0x000fe400078e00ff */
[----:B------:R-:W-:Y:S02]  /*15b0*/  IMAD.MOV.U32 R12, RZ, RZ, 0x0 ;  /* 0x00000000ff0c7424 */ /* 0x000fe400078e00ff */
[----:B------:R-:W-:Y:S01]  /*15c0*/  IMAD.MOV.U32 R13, RZ, RZ, 0x3fd80000 ;  /* 0x3fd80000ff0d7424 */ /* 0x000fe200078e00ff */
[----:B------:R-:W0:Y:S02]  /*15d0*/  MUFU.RSQ64H R5, R15 ;  /* 0x0000000f00057308 */ /* 0x000e240000001c00 */
[----:B0-----:R-:W-:-:S08]  /*15e0*/  DMUL R10, R4, R4 ;  /* 0x00000004040a7228 */ /* 0x001fd00000000000 */
[----:B------:R-:W-:-:S08]  /*15f0*/  DFMA R10, R14, -R10, 1 ;  /* 0x3ff000000e0a742b */ /* 0x000fd0000000080a */
[----:B------:R-:W-:Y:S02]  /*1600*/  DFMA R12, R10, R12, 0.5 ;  /* 0x3fe000000a0c742b */ /* 0x000fe4000000000c */
[----:B------:R-:W-:-:S08]  /*1610*/  DMUL R10, R4, R10 ;  /* 0x0000000a040a7228 */ /* 0x000fd00000000000 */
[----:B------:R-:W-:-:S08]  /*1620*/  DFMA R10, R12, R10, R4 ;  /* 0x0000000a0c0a722b */ /* 0x000fd00000000004 */
[----:B------:R-:W-:Y:S02]  /*1630*/  DMUL R4, R14, R10 ;  /* 0x0000000a0e047228 */ /* 0x000fe40000000000 */
[----:B------:R-:W-:-:S06]  /*1640*/  VIADD R11, R11, 0xfff00000 ;  /* 0xfff000000b0b7836 */ /* 0x000fcc0000000000 */
[----:B------:R-:W-:-:S08]  /*1650*/  DFMA R12, R4, -R4, R14 ;  /* 0x80000004040c722b */ /* 0x000fd0000000000e */
[----:B------:R-:W-:-:S10]  /*1660*/  DFMA R4, R10, R12, R4 ;  /* 0x0000000c0a04722b */ /* 0x000fd40000000004 */
[----:B------:R-:W-:Y:S01]  /*1670*/  VIADD R5, R5, 0xfcb00000 ;  /* 0xfcb0000005057836 */ /* 0x000fe20000000000 */
[----:B------:R-:W-:Y:S06]  /*1680*/  BRA `(.L_x_34) ;  /* 0x0000000000047947 */ /* 0x000fec0003800000 */
.L_x_35:
[----:B------:R-:W-:-:S11]  /*1690*/  DADD R4, R14, R14 ;  /* 0x000000000e047229 */ /* 0x000fd6000000000e */
.L_x_34:
[----:B------:R-:W-:Y:S05]  /*16a0*/  BSYNC.RECONVERGENT B1 ;  /* 0x0000000000017941 */ /* 0x000fea0003800200 */
.L_x_32:
[----:B------:R-:W-:-:S04]  /*16b0*/  IMAD.MOV.U32 R7, RZ, RZ, 0x0 ;  /* 0x00000000ff077424 */ /* 0x000fc800078e00ff */
[----:B------:R-:W-:Y:S05]  /*16c0*/  RET.REL.NODEC R6 `(_Z33cosine_similarity_filtered_kernelPKdS0_PKiPdii) ;  /* 0xffffffe8064c7950 */ /* 0x000fea0003c3ffff */
.L_x_36:
        /* <DEDUP_REMOVED lines=11> */
.L_x_77:


//--------------------- .text._Z34cosine_similarity_optimized_kernelPKdS0_Pdii --------------------------
	.section	.text._Z34cosine_similarity_optimized_kernelPKdS0_Pdii,"ax",@progbits
	.align	128
        .global         _Z34cosine_similarity_optimized_kernelPKdS0_Pdii
        .type           _Z34cosine_similarity_optimized_kernelPKdS0_Pdii,@function
        .size           _Z34cosine_similarity_optimized_kernelPKdS0_Pdii,(.L_x_79 - _Z34cosine_similarity_optimized_kernelPKdS0_Pdii)
        .other          _Z34cosine_similarity_optimized_kernelPKdS0_Pdii,@"STO_CUDA_ENTRY STV_DEFAULT"
_Z34cosine_similarity_optimized_kernelPKdS0_Pdii:
.text._Z34cosine_similarity_optimized_kernelPKdS0_Pdii:
[----:B------:R-:W-:Y:S01]  /*0000*/  LDC R1, c[0x0][0x37c] ;  /* 0x0000df00ff017b82 */ /* 0x000fe20000000800 */
[----:B------:R-:W0:Y:S01]  /*0010*/  S2R R0, SR_CTAID.X ;  /* 0x0000000000007919 */ /* 0x000e220000002500 */
[----:B------:R-:W0:Y:S02]  /*0020*/  LDCU UR4, c[0x0][0x398] ;  /* 0x00007300ff0477ac */ /* 0x000e240008000800 */
[----:B0-----:R-:W-:-:S13]  /*0030*/  ISETP.GE.AND P0, PT, R0, UR4, PT ;  /* 0x0000000400007c0c */ /* 0x001fda000bf06270 */
[----:B------:R-:W-:Y:S05]  /*0040*/  @P0 EXIT ;  /* 0x000000000000094d */ /* 0x000fea0003800000 */
[----:B------:R-:W0:Y:S01]  /*0050*/  S2UR UR5, SR_CgaCtaId ;  /* 0x00000000000579c3 */ /* 0x000e220000008800 */
[----:B------:R-:W1:Y:S01]  /*0060*/  S2R R2, SR_TID.X ;  /* 0x0000000000027919 */ /* 0x000e620000002100 */
[----:B------:R-:W2:Y:S01]  /*0070*/  LDCU UR7, c[0x0][0x360] ;  /* 0x00006c00ff0777ac */ /* 0x000ea20008000800 */
[----:B------:R-:W-:Y:S01]  /*0080*/  BSSY.RECONVERGENT B0, `(.L_x_37) ;  /* 0x000002a000007945 */ /* 0x000fe20003800200 */
[----:B------:R-:W-:Y:S01]  /*0090*/  UMOV UR4, 0x400 ;  /* 0x0000040000047882 */ /* 0x000fe20000000000 */
[----:B------:R-:W3:Y:S01]  /*00a0*/  LDCU UR10, c[0x0][0x39c] ;  /* 0x00007380ff0a77ac */ /* 0x000ee20008000800 */
[----:B------:R-:W4:Y:S01]  /*00b0*/  LDCU.64 UR8, c[0x0][0x358] ;  /* 0x00006b00ff0877ac */ /* 0x000f220008000a00 */
[----:B------:R-:W1:Y:S01]  /*00c0*/  LDCU.64 UR12, c[0x0][0x388] ;  /* 0x00007100ff0c77ac */ /* 0x000e620008000a00 */
[----:B--2---:R-:W-:Y:S01]  /*00d0*/  IMAD.U32 R6, RZ, RZ, UR7 ;  /* 0x00000007ff067e24 */ /* 0x004fe2000f8e00ff */
[----:B0-----:R-:W-:-:S04]  /*00e0*/  ULEA UR4, UR5, UR4, 0x18 ;  /* 0x0000000405047291 */ /* 0x001fc8000f8ec0ff */
[----:B------:R-:W-:-:S04]  /*00f0*/  ULEA UR5, UR7, UR4, 0x3 ;  /* 0x0000000407057291 */ /* 0x000fc8000f8e18ff */
[----:B------:R-:W-:Y:S01]  /*0100*/  ULEA UR6, UR7, UR5, 0x3 ;  /* 0x0000000507067291 */ /* 0x000fe2000f8e18ff */
[C---:B-1----:R-:W-:Y:S02]  /*0110*/  LEA R3, R2.reuse, UR4, 0x3 ;  /* 0x0000000402037c11 */ /* 0x042fe4000f8e18ff */
[C---:B------:R-:W-:Y:S02]  /*0120*/  LEA R4, R2.reuse, UR5, 0x3 ;  /* 0x0000000502047c11 */ /* 0x040fe4000f8e18ff */
[C---:B---3--:R-:W-:Y:S01]  /*0130*/  ISETP.GE.AND P0, PT, R2.reuse, UR10, PT ;  /* 0x0000000a02007c0c */ /* 0x048fe2000bf06270 */
[----:B------:R0:W-:Y:S01]  /*0140*/  STS.64 [R3], RZ ;  /* 0x000000ff03007388 */ /* 0x0001e20000000a00 */
[----:B------:R-:W-:-:S03]  /*0150*/  LEA R5, R2, UR6, 0x3 ;  /* 0x0000000602057c11 */ /* 0x000fc6000f8e18ff */
[----:B------:R0:W-:Y:S04]  /*0160*/  STS.64 [R4], RZ ;  /* 0x000000ff04007388 */ /* 0x0001e80000000a00 */
[----:B------:R0:W-:Y:S04]  /*0170*/  STS.64 [R5], RZ ;  /* 0x000000ff05007388 */ /* 0x0001e80000000a00 */
[----:B----4-:R-:W-:Y:S05]  /*0180*/  @P0 BRA `(.L_x_38) ;  /* 0x0000000000640947 */ /* 0x010fea0003800000 */
[----:B------:R-:W1:Y:S01]  /*0190*/  LDC.64 R8, c[0x0][0x380] ;  /* 0x0000e000ff087b82 */ /* 0x000e620000000a00 */
[----:B------:R-:W-:Y:S01]  /*01a0*/  BSSY.RECONVERGENT B1, `(.L_x_39) ;  /* 0x0000014000017945 */ /* 0x000fe20003800200 */
[----:B------:R-:W-:Y:S01]  /*01b0*/  IMAD R7, R0, UR10, RZ ;  /* 0x0000000a00077c24 */ /* 0x000fe2000f8e02ff */
[----:B------:R-:W-:Y:S01]  /*01c0*/  CS2R R10, SRZ ;  /* 0x00000000000a7805 */ /* 0x000fe2000001ff00 */
[----:B------:R-:W-:Y:S01]  /*01d0*/  IMAD.MOV.U32 R21, RZ, RZ, R2 ;  /* 0x000000ffff157224 */ /* 0x000fe200078e0002 */
[----:B------:R-:W-:Y:S02]  /*01e0*/  CS2R R12, SRZ ;  /* 0x00000000000c7805 */ /* 0x000fe4000001ff00 */
[----:B------:R-:W-:-:S07]  /*01f0*/  CS2R R14, SRZ ;  /* 0x00000000000e7805 */ /* 0x000fce000001ff00 */
.L_x_40:
[----:B------:R-:W-:Y:S01]  /*0200*/  SHF.R.S32.HI R16, RZ, 0x1f, R21 ;  /* 0x0000001fff107819 */ /* 0x000fe20000011415 */
[----:B-1----:R-:W-:Y:S01]  /*0210*/  IMAD.WIDE R18, R21, 0x8, R8 ;  /* 0x0000000815127825 */ /* 0x002fe200078e0208 */
[----:B------:R-:W-:-:S04]  /*0220*/  IADD3 R17, P0, PT, R7, R21, RZ ;  /* 0x0000001507117210 */ /* 0x000fc80007f1e0ff */
[----:B------:R-:W-:Y:S01]  /*0230*/  LEA.HI.X.SX32 R20, R7, R16, 0x1, P0 ;  /* 0x0000001007147211 */ /* 0x000fe200000f0eff */
[----:B------:R-:W2:Y:S01]  /*0240*/  LDG.E.64 R18, desc[UR8][R18.64] ;  /* 0x0000000812127981 */ /* 0x000ea2000c1e1b00 */
[----:B------:R-:W-:-:S04]  /*0250*/  LEA R16, P0, R17, UR12, 0x3 ;  /* 0x0000000c11107c11 */ /* 0x000fc8000f8018ff */
[----:B------:R-:W-:-:S06]  /*0260*/  LEA.HI.X R17, R17, UR13, R20, 0x3, P0 ;  /* 0x0000000d11117c11 */ /* 0x000fcc00080f1c14 */
[----:B------:R-:W3:Y:S01]  /*0270*/  LDG.E.64 R16, desc[UR8][R16.64] ;  /* 0x0000000810107981 */ /* 0x000ee2000c1e1b00 */
[----:B------:R-:W-:-:S05]  /*0280*/  IMAD.IADD R21, R6, 0x1, R21 ;  /* 0x0000000106157824 */ /* 0x000fca00078e0215 */
[----:B------:R-:W-:Y:S01]  /*0290*/  ISETP.GE.AND P0, PT, R21, UR10, PT ;  /* 0x0000000a15007c0c */ /* 0x000fe2000bf06270 */
[----:B--2---:R-:W-:Y:S02]  /*02a0*/  DFMA R12, R18, R18, R12 ;  /* 0x00000012120c722b */ /* 0x004fe4000000000c */
[-C--:B---3--:R-:W-:Y:S02]  /*02b0*/  DFMA R10, R16, R16.reuse, R10 ;  /* 0x00000010100a722b */ /* 0x088fe4000000000a */
[----:B------:R-:W-:-:S08]  /*02c0*/  DFMA R14, R18, R16, R14 ;  /* 0x00000010120e722b */ /* 0x000fd0000000000e */
[----:B------:R-:W-:Y:S05]  /*02d0*/  @!P0 BRA `(.L_x_40) ;  /* 0xfffffffc00c88947 */ /* 0x000fea000383ffff */
[----:B------:R-:W-:Y:S05]  /*02e0*/  BSYNC.RECONVERGENT B1 ;  /* 0x0000000000017941 */ /* 0x000fea0003800200 */
.L_x_39:
[----:B------:R1:W-:Y:S04]  /*02f0*/  STS.64 [R3], R14 ;  /* 0x0000000e03007388 */ /* 0x0003e80000000a00 */
[----:B------:R1:W-:Y:S04]  /*0300*/  STS.64 [R4], R12 ;  /* 0x0000000c04007388 */ /* 0x0003e80000000a00 */
[----:B------:R1:W-:Y:S02]  /*0310*/  STS.64 [R5], R10 ;  /* 0x0000000a05007388 */ /* 0x0003e40000000a00 */
.L_x_38:
[----:B------:R-:W-:Y:S05]  /*0320*/  BSYNC.RECONVERGENT B0 ;  /* 0x0000000000007941 */ /* 0x000fea0003800200 */
.L_x_37:
[----:B------:R-:W-:Y:S01]  /*0330*/  BAR.SYNC.DEFER_BLOCKING 0x0 ;  /* 0x0000000000007b1d */ /* 0x000fe20000010000 */
[----:B------:R-:W-:-:S13]  /*0340*/  ISETP.GE.U32.AND P0, PT, R6, 0x2, PT ;  /* 0x000000020600780c */ /* 0x000fda0003f06070 */
[----:B------:R-:W-:Y:S05]  /*0350*/  @!P0 BRA `(.L_x_41) ;  /* 0x0000000000608947 */ /* 0x000fea0003800000 */
.L_x_44:
[----:B------:R-:W-:Y:S01]  /*0360*/  SHF.R.U32.HI R18, RZ, 0x1, R6 ;  /* 0x00000001ff127819 */ /* 0x000fe20000011606 */
[----:B------:R-:W-:Y:S03]  /*0370*/  BSSY.RECONVERGENT B0, `(.L_x_42) ;  /* 0x0000012000007945 */ /* 0x000fe60003800200 */
[----:B------:R-:W-:-:S13]  /*0380*/  ISETP.GE.U32.AND P0, PT, R2, R18, PT ;  /* 0x000000120200720c */ /* 0x000fda0003f06070 */
[----:B--2---:R-:W-:Y:S05]  /*0390*/  @P0 BRA `(.L_x_43) ;  /* 0x00000000003c0947 */ /* 0x004fea0003800000 */
[C---:B------:R-:W-:Y:S01]  /*03a0*/  IMAD R7, R18.reuse, 0x8, R3 ;  /* 0x0000000812077824 */ /* 0x040fe200078e0203 */
[----:B-1----:R-:W-:Y:S01]  /*03b0*/  LDS.64 R10, [R3] ;  /* 0x00000000030a7984 */ /* 0x002fe20000000a00 */
[C---:B------:R-:W-:Y:S02]  /*03c0*/  IMAD R16, R18.reuse, 0x8, R4 ;  /* 0x0000000812107824 */ /* 0x040fe400078e0204 */
[----:B------:R-:W-:Y:S01]  /*03d0*/  IMAD R17, R18, 0x8, R5 ;  /* 0x0000000812117824 */ /* 0x000fe200078e0205 */
[----:B------:R-:W1:Y:S02]  /*03e0*/  LDS.64 R8, [R7] ;  /* 0x0000000007087984 */ /* 0x000e640000000a00 */
[----:B-1----:R-:W-:-:S07]  /*03f0*/  DADD R8, R8, R10 ;  /* 0x0000000008087229 */ /* 0x002fce000000000a */
[----:B------:R-:W-:Y:S04]  /*0400*/  STS.64 [R3], R8 ;  /* 0x0000000803007388 */ /* 0x000fe80000000a00 */
[----:B------:R-:W-:Y:S04]  /*0410*/  LDS.64 R10, [R16] ;  /* 0x00000000100a7984 */ /* 0x000fe80000000a00 */
[----:B------:R-:W1:Y:S02]  /*0420*/  LDS.64 R12, [R4] ;  /* 0x00000000040c7984 */ /* 0x000e640000000a00 */
[----:B-1----:R-:W-:-:S07]  /*0430*/  DADD R10, R10, R12 ;  /* 0x000000000a0a7229 */ /* 0x002fce000000000c */
[----:B------:R-:W-:Y:S04]  /*0440*/  STS.64 [R4], R10 ;  /* 0x0000000a04007388 */ /* 0x000fe80000000a00 */
[----:B------:R-:W-:Y:S04]  /*0450*/  LDS.64 R12, [R17] ;  /* 0x00000000110c7984 */ /* 0x000fe80000000a00 */
[----:B------:R-:W1:Y:S02]  /*0460*/  LDS.64 R14, [R5] ;  /* 0x00000000050e7984 */ /* 0x000e640000000a00 */
[----:B-1----:R-:W-:-:S07]  /*0470*/  DADD R12, R12, R14 ;  /* 0x000000000c0c7229 */ /* 0x002fce000000000e */
[----:B------:R2:W-:Y:S04]  /*0480*/  STS.64 [R5], R12 ;  /* 0x0000000c05007388 */ /* 0x0005e80000000a00 */
.L_x_43:
[----:B------:R-:W-:Y:S05]  /*0490*/  BSYNC.RECONVERGENT B0 ;  /* 0x0000000000007941 */ /* 0x000fea0003800200 */
.L_x_42:
[----:B------:R-:W-:Y:S01]  /*04a0*/  BAR.SYNC.DEFER_BLOCKING 0x0 ;  /* 0x0000000000007b1d */ /* 0x000fe20000010000 */
[----:B------:R-:W-:Y:S01]  /*04b0*/  ISETP.GT.U32.AND P0, PT, R6, 0x3, PT ;  /* 0x000000030600780c */ /* 0x000fe20003f04070 */
[----:B------:R-:W-:-:S12]  /*04c0*/  IMAD.MOV.U32 R6, RZ, RZ, R18 ;  /* 0x000000ffff067224 */ /* 0x000fd800078e0012 */
[----:B------:R-:W-:Y:S05]  /*04d0*/  @P0 BRA `(.L_x_44) ;  /* 0xfffffffc00a00947 */ /* 0x000fea000383ffff */
.L_x_41:
[----:B------:R-:W-:-:S13]  /*04e0*/  ISETP.NE.AND P0, PT, R2, RZ, PT ;  /* 0x000000ff0200720c */ /* 0x000fda0003f05270 */
[----:B------:R-:W-:Y:S05]  /*04f0*/  @P0 EXIT ;  /* 0x000000000000094d */ /* 0x000fea0003800000 */
[----:B------:R-:W0:Y:S01]  /*0500*/  LDS.64 R8, [UR5] ;  /* 0x00000005ff087984 */ /* 0x000e220008000a00 */
[----:B------:R-:W-:Y:S02]  /*0510*/  IMAD.MOV.U32 R6, RZ, RZ, 0x0 ;  /* 0x00000000ff067424 */ /* 0x000fe400078e00ff */
[----:B------:R-:W-:Y:S01]  /*0520*/  IMAD.MOV.U32 R7, RZ, RZ, 0x3fd80000 ;  /* 0x3fd80000ff077424 */ /* 0x000fe200078e00ff */
[----:B012---:R-:W0:Y:S01]  /*0530*/  MUFU.RSQ64H R5, R9 ;  /* 0x0000000900057308 */ /* 0x007e220000001c00 */
[----:B------:R-:W-:-:S05]  /*0540*/  VIADD R4, R9, 0xfcb00000 ;  /* 0xfcb0000009047836 */ /* 0x000fca0000000000 */
[----:B------:R-:W-:Y:S01]  /*0550*/  ISETP.GE.U32.AND P0, PT, R4, 0x7ca00000, PT ;  /* 0x7ca000000400780c */ /* 0x000fe20003f06070 */
[----:B0-----:R-:W-:-:S08]  /*0560*/  DMUL R2, R4, R4 ;  /* 0x0000000404027228 */ /* 0x001fd00000000000 */
[----:B------:R-:W-:-:S08]  /*0570*/  DFMA R2, R8, -R2, 1 ;  /* 0x3ff000000802742b */ /* 0x000fd00000000802 */
        /* <DEDUP_REMOVED lines=11> */
[----:B------:R-:W-:Y:S01]  /*0630*/  MOV R4, 0x660 ;  /* 0x0000066000047802 */ /* 0x000fe20000000f00 */
[----:B------:R-:W-:-:S07]  /*0640*/  IMAD.MOV.U32 R10, RZ, RZ, R14 ;  /* 0x000000ffff0a7224 */ /* 0x000fce00078e000e */
[----:B------:R-:W-:Y:S05]  /*0650*/  CALL.REL.NOINC `($__internal_3_$__cuda_sm20_dsqrt_rn_f64_mediumpath_v1) ;  /* 0x0000000800507944 */ /* 0x000fea0003c00000 */
[----:B------:R-:W-:Y:S02]  /*0660*/  IMAD.MOV.U32 R2, RZ, RZ, R6 ;  /* 0x000000ffff027224 */ /* 0x000fe400078e0006 */
[----:B------:R-:W-:-:S07]  /*0670*/  IMAD.MOV.U32 R3, RZ, RZ, R7 ;  /* 0x000000ffff037224 */ /* 0x000fce00078e0007 */
.L_x_45:
[----:B------:R-:W0:Y:S01]  /*0680*/  LDS.64 R8, [UR6] ;  /* 0x00000006ff087984 */ /* 0x000e220008000a00 */
[----:B------:R-:W-:Y:S02]  /*0690*/  IMAD.MOV.U32 R10, RZ, RZ, 0x0 ;  /* 0x00000000ff0a7424 */ /* 0x000fe400078e00ff */
[----:B------:R-:W-:Y:S01]  /*06a0*/  IMAD.MOV.U32 R11, RZ, RZ, 0x3fd80000 ;  /* 0x3fd80000ff0b7424 */ /* 0x000fe200078e00ff */
[----:B0-----:R-:W0:Y:S01]  /*06b0*/  MUFU.RSQ64H R5, R9 ;  /* 0x0000000900057308 */ /* 0x001e220000001c00 */
        /* <DEDUP_REMOVED lines=15> */
[----:B------:R-:W-:Y:S02]  /*07b0*/  IMAD.MOV.U32 R6, RZ, RZ, R12 ;  /* 0x000000ffff067224 */ /* 0x000fe400078e000c */
[----:B------:R-:W-:Y:S01]  /*07c0*/  IMAD.MOV.U32 R11, RZ, RZ, R4 ;  /* 0x000000ffff0b7224 */ /* 0x000fe200078e0004 */
[----:B------:R-:W-:Y:S01]  /*07d0*/  MOV R4, 0x800 ;  /* 0x0000080000047802 */ /* 0x000fe20000000f00 */
[----:B------:R-:W-:-:S07]  /*07e0*/  IMAD.MOV.U32 R12, RZ, RZ, R14 ;  /* 0x000000ffff0c7224 */ /* 0x000fce00078e000e */
[----:B------:R-:W-:Y:S05]  /*07f0*/  CALL.REL.NOINC `($__internal_3_$__cuda_sm20_dsqrt_rn_f64_mediumpath_v1) ;  /* 0x0000000400e87944 */ /* 0x000fea0003c00000 */
[----:B------:R-:W-:Y:S02]  /*0800*/  IMAD.MOV.U32 R16, RZ, RZ, R6 ;  /* 0x000000ffff107224 */ /* 0x000fe400078e0006 */
[----:B------:R-:W-:-:S07]  /*0810*/  IMAD.MOV.U32 R17, RZ, RZ, R7 ;  /* 0x000000ffff117224 */ /* 0x000fce00078e0007 */
.L_x_46:
[----:B------:R-:W-:Y:S01]  /*0820*/  DMUL R4, R16, R2 ;  /* 0x0000000210047228 */ /* 0x000fe20000000000 */
[----:B------:R-:W-:-:S07]  /*0830*/  CS2R R2, SRZ ;  /* 0x0000000000027805 */ /* 0x000fce000001ff00 */
[----:B------:R-:W-:-:S14]  /*0840*/  DSETP.GT.AND P0, PT, R4, RZ, PT ;  /* 0x000000ff0400722a */ /* 0x000fdc0003f04000 */
[----:B------:R-:W-:Y:S05]  /*0850*/  @!P0 BRA `(.L_x_47) ;  /* 0x0000000000508947 */ /* 0x000fea0003800000 */
[----:B------:R-:W0:Y:S01]  /*0860*/  S2UR UR5, SR_CgaCtaId ;  /* 0x00000000000579c3 */ /* 0x000e220000008800 */
[----:B------:R-:W1:Y:S01]  /*0870*/  MUFU.RCP64H R3, R5 ;  /* 0x0000000500037308 */ /* 0x000e620000001800 */
[----:B------:R-:W-:Y:S01]  /*0880*/  UMOV UR4, 0x400 ;  /* 0x0000040000047882 */ /* 0x000fe20000000000 */
[----:B------:R-:W-:-:S06]  /*0890*/  IMAD.MOV.U32 R2, RZ, RZ, 0x1 ;  /* 0x00000001ff027424 */ /* 0x000fcc00078e00ff */
[----:B-1----:R-:W-:Y:S01]  /*08a0*/  DFMA R8, -R4, R2, 1 ;  /* 0x3ff000000408742b */ /* 0x002fe20000000102 */
[----:B0-----:R-:W-:-:S07]  /*08b0*/  ULEA UR4, UR5, UR4, 0x18 ;  /* 0x0000000405047291 */ /* 0x001fce000f8ec0ff */
[----:B------:R-:W-:Y:S02]  /*08c0*/  DFMA R8, R8, R8, R8 ;  /* 0x000000080808722b */ /* 0x000fe40000000008 */
[----:B------:R-:W0:Y:S06]  /*08d0*/  LDS.64 R6, [UR4] ;  /* 0x00000004ff067984 */ /* 0x000e2c0008000a00 */
[----:B------:R-:W-:-:S08]  /*08e0*/  DFMA R8, R2, R8, R2 ;  /* 0x000000080208722b */ /* 0x000fd00000000002 */
[----:B------:R-:W-:-:S08]  /*08f0*/  DFMA R2, -R4, R8, 1 ;  /* 0x3ff000000402742b */ /* 0x000fd00000000108 */
[----:B------:R-:W-:-:S08]  /*0900*/  DFMA R2, R8, R2, R8 ;  /* 0x000000020802722b */ /* 0x000fd00000000008 */
[----:B0-----:R-:W-:Y:S01]  /*0910*/  DMUL R8, R6, R2 ;  /* 0x0000000206087228 */ /* 0x001fe20000000000 */
[----:B------:R-:W-:-:S07]  /*0920*/  FSETP.GEU.AND P1, PT, |R7|, 6.5827683646048100446e-37, PT ;  /* 0x036000000700780b */ /* 0x000fce0003f2e200 */
[----:B------:R-:W-:-:S08]  /*0930*/  DFMA R10, -R4, R8, R6 ;  /* 0x00000008040a722b */ /* 0x000fd00000000106 */
[----:B------:R-:W-:-:S10]  /*0940*/  DFMA R2, R2, R10, R8 ;  /* 0x0000000a0202722b */ /* 0x000fd40000000008 */
[----:B------:R-:W-:-:S05]  /*0950*/  FFMA R8, RZ, R5, R3 ;  /* 0x00000005ff087223 */ /* 0x000fca0000000003 */
[----:B------:R-:W-:-:S13]  /*0960*/  FSETP.GT.AND P0, PT, |R8|, 1.469367938527859385e-39, PT ;  /* 0x001000000800780b */ /* 0x000fda0003f04200 */
[----:B------:R-:W-:Y:S05]  /*0970*/  @P0 BRA P1, `(.L_x_47) ;  /* 0x0000000000080947 */ /* 0x000fea0000800000 */
[----:B------:R-:W-:-:S07]  /*0980*/  MOV R10, 0x9a0 ;  /* 0x000009a0000a7802 */ /* 0x000fce0000000f00 */
[----:B------:R-:W-:Y:S05]  /*0990*/  CALL.REL.NOINC `($__internal_2_$__cuda_sm20_div_rn_f64_full) ;  /* 0x0000000000107944 */ /* 0x000fea0003c00000 */
.L_x_47:
[----:B------:R-:W0:Y:S02]  /*09a0*/  LDC.64 R4, c[0x0][0x390] ;  /* 0x0000e400ff047b82 */ /* 0x000e240000000a00 */
[----:B0-----:R-:W-:-:S05]  /*09b0*/  IMAD.WIDE.U32 R4, R0, 0x8, R4 ;  /* 0x0000000800047825 */ /* 0x001fca00078e0004 */
[----:B------:R-:W-:Y:S01]  /*09c0*/  STG.E.64 desc[UR8][R4.64], R2 ;  /* 0x0000000204007986 */ /* 0x000fe2000c101b08 */
[----:B------:R-:W-:Y:S05]  /*09d0*/  EXIT ;  /* 0x000000000000794d */ /* 0x000fea0003800000 */
        .weak           $__internal_2_$__cuda_sm20_div_rn_f64_full
        .type           $__internal_2_$__cuda_sm20_div_rn_f64_full,@function
        .size           $__internal_2_$__cuda_sm20_div_rn_f64_full,($__internal_3_$__cuda_sm20_dsqrt_rn_f64_mediumpath_v1 - $__internal_2_$__cuda_sm20_div_rn_f64_full)
$__internal_2_$__cuda_sm20_div_rn_f64_full:
[C---:B------:R-:W-:Y:S01]  /*09e0*/  FSETP.GEU.AND P0, PT, |R5|.reuse, 1.469367938527859385e-39, PT ;  /* 0x001000000500780b */ /* 0x040fe20003f0e200 */
[----:B------:R-:W-:Y:S01]  /*09f0*/  IMAD.MOV.U32 R8, RZ, RZ, 0x1 ;  /* 0x00000001ff087424 */ /* 0x000fe200078e00ff */
[C---:B------:R-:W-:Y:S01]  /*0a00*/  LOP3.LUT R2, R5.reuse, 0x800fffff, RZ, 0xc0, !PT ;  /* 0x800fffff05027812 */ /* 0x040fe200078ec0ff */
[----:B------:R-:W-:Y:S01]  /*0a10*/  IMAD.MOV.U32 R11, RZ, RZ, 0x1ca00000 ;  /* 0x1ca00000ff0b7424 */ /* 0x000fe200078e00ff */
[----:B------:R-:W-:Y:S02]  /*0a20*/  LOP3.LUT R15, R5, 0x7ff00000, RZ, 0xc0, !PT ;  /* 0x7ff00000050f7812 */ /* 0x000fe400078ec0ff */
[----:B------:R-:W-:Y:S01]  /*0a30*/  LOP3.LUT R3, R2, 0x3ff00000, RZ, 0xfc, !PT ;  /* 0x3ff0000002037812 */ /* 0x000fe200078efcff */
[----:B------:R-:W-:Y:S01]  /*0a40*/  IMAD.MOV.U32 R2, RZ, RZ, R4 ;  /* 0x000000ffff027224 */ /* 0x000fe200078e0004 */
[----:B------:R-:W-:-:S04]  /*0a50*/  LOP3.LUT R14, R7, 0x7ff00000, RZ, 0xc0, !PT ;  /* 0x7ff00000070e7812 */ /* 0x000fc800078ec0ff */
[----:B------:R-:W-:Y:S01]  /*0a60*/  ISETP.GE.U32.AND P1, PT, R14, R15, PT ;  /* 0x0000000f0e00720c */ /* 0x000fe20003f26070 */
[----:B------:R-:W-:Y:S01]  /*0a70*/  @!P0 DMUL R2, R4, 8.98846567431157953865e+307 ;  /* 0x7fe0000004028828 */ /* 0x000fe20000000000 */
[----:B------:R-:W-:-:S05]  /*0a80*/  IMAD.MOV.U32 R21, RZ, RZ, R14 ;  /* 0x000000ffff157224 */ /* 0x000fca00078e000e */
[----:B------:R-:W0:Y:S02]  /*0a90*/  MUFU.RCP64H R9, R3 ;  /* 0x0000000300097308 */ /* 0x000e240000001800 */
[----:B0-----:R-:W-:-:S08]  /*0aa0*/  DFMA R12, R8, -R2, 1 ;  /* 0x3ff00000080c742b */ /* 0x001fd00000000802 */
[----:B------:R-:W-:-:S08]  /*0ab0*/  DFMA R12, R12, R12, R12 ;  /* 0x0000000c0c0c722b */ /* 0x000fd0000000000c */
[----:B------:R-:W-:Y:S01]  /*0ac0*/  DFMA R12, R8, R12, R8 ;  /* 0x0000000c080c722b */ /* 0x000fe20000000008 */
[----:B------:R-:W-:Y:S01]  /*0ad0*/  SEL R9, R11, 0x63400000, !P1 ;  /* 0x634000000b097807 */ /* 0x000fe20004800000 */
[----:B------:R-:W-:Y:S01]  /*0ae0*/  IMAD.MOV.U32 R8, RZ, RZ, R6 ;  /* 0x000000ffff087224 */ /* 0x000fe200078e0006 */
[----:B------:R-:W-:Y:S02]  /*0af0*/  FSETP.GEU.AND P1, PT, |R7|, 1.469367938527859385e-39, PT ;  /* 0x001000000700780b */ /* 0x000fe40003f2e200 */
[----:B------:R-:W-:-:S03]  /*0b00*/  LOP3.LUT R9, R9, 0x800fffff, R7, 0xf8, !PT ;  /* 0x800fffff09097812 */ /* 0x000fc600078ef807 */
[----:B------:R-:W-:-:S08]  /*0b10*/  DFMA R16, R12, -R2, 1 ;  /* 0x3ff000000c10742b */ /* 0x000fd00000000802 */
[----:B------:R-:W-:Y:S01]  /*0b20*/  DFMA R12, R12, R16, R12 ;  /* 0x000000100c0c722b */ /* 0x000fe2000000000c */
[----:B------:R-:W-:Y:S10]  /*0b30*/  @P1 BRA `(.L_x_48) ;  /* 0x0000000000201947 */ /* 0x000ff40003800000 */
[----:B------:R-:W-:Y:S01]  /*0b40*/  LOP3.LUT R17, R5, 0x7ff00000, RZ, 0xc0, !PT ;  /* 0x7ff0000005117812 */ /* 0x000fe200078ec0ff */
[----:B------:R-:W-:-:S03]  /*0b50*/  IMAD.MOV.U32 R16, RZ, RZ, RZ ;  /* 0x000000ffff107224 */ /* 0x000fc600078e00ff */
[----:B------:R-:W-:-:S04]  /*0b60*/  ISETP.GE.U32.AND P1, PT, R14, R17, PT ;  /* 0x000000110e00720c */ /* 0x000fc80003f26070 */
[----:B------:R-:W-:-:S04]  /*0b70*/  SEL R17, R11, 0x63400000, !P1 ;  /* 0x634000000b117807 */ /* 0x000fc80004800000 */
[----:B------:R-:W-:-:S04]  /*0b80*/  LOP3.LUT R17, R17, 0x80000000, R7, 0xf8, !PT ;  /* 0x8000000011117812 */ /* 0x000fc800078ef807 */
[----:B------:R-:W-:-:S06]  /*0b90*/  LOP3.LUT R17, R17, 0x100000, RZ, 0xfc, !PT ;  /* 0x0010000011117812 */ /* 0x000fcc00078efcff */
[----:B------:R-:W-:-:S10]  /*0ba0*/  DFMA R8, R8, 2, -R16 ;  /* 0x400000000808782b */ /* 0x000fd40000000810 */
[----:B------:R-:W-:-:S07]  /*0bb0*/  LOP3.LUT R21, R9, 0x7ff00000, RZ, 0xc0, !PT ;  /* 0x7ff0000009157812 */ /* 0x000fce00078ec0ff */
.L_x_48:
[----:B------:R-:W-:Y:S01]  /*0bc0*/  IMAD.MOV.U32 R20, RZ, RZ, R15 ;  /* 0x000000ffff147224 */ /* 0x000fe200078e000f */
[----:B------:R-:W-:Y:S01]  /*0bd0*/  @!P0 LOP3.LUT R20, R3, 0x7ff00000, RZ, 0xc0, !PT ;  /* 0x7ff0000003148812 */ /* 0x000fe200078ec0ff */
[----:B------:R-:W-:Y:S01]  /*0be0*/  VIADD R15, R21, 0xffffffff ;  /* 0xffffffff150f7836 */ /* 0x000fe20000000000 */
[----:B------:R-:W-:-:S03]  /*0bf0*/  DMUL R16, R12, R8 ;  /* 0x000000080c107228 */ /* 0x000fc60000000000 */
[----:B------:R-:W-:Y:S01]  /*0c00*/  VIADD R22, R20, 0xffffffff ;  /* 0xffffffff14167836 */ /* 0x000fe20000000000 */
[----:B------:R-:W-:-:S04]  /*0c10*/  ISETP.GT.U32.AND P0, PT, R15, 0x7feffffe, PT ;  /* 0x7feffffe0f00780c */ /* 0x000fc80003f04070 */
[----:B------:R-:W-:Y:S01]  /*0c20*/  ISETP.GT.U32.OR P0, PT, R22, 0x7feffffe, P0 ;  /* 0x7feffffe1600780c */ /* 0x000fe20000704470 */
[----:B------:R-:W-:-:S08]  /*0c30*/  DFMA R18, R16, -R2, R8 ;  /* 0x800000021012722b */ /* 0x000fd00000000008 */
[----:B------:R-:W-:-:S04]  /*0c40*/  DFMA R12, R12, R18, R16 ;  /* 0x000000120c0c722b */ /* 0x000fc80000000010 */
[----:B------:R-:W-:Y:S07]  /*0c50*/  @P0 BRA `(.L_x_49) ;  /* 0x00000000006c0947 */ /* 0x000fee0003800000 */
        /* <DEDUP_REMOVED lines=27> */
.L_x_49:
        /* <DEDUP_REMOVED lines=16> */
.L_x_52:
[----:B------:R-:W-:Y:S01]  /*0f10*/  LOP3.LUT R15, R5, 0x80000, RZ, 0xfc, !PT ;  /* 0x00080000050f7812 */ /* 0x000fe200078efcff */
[----:B------:R-:W-:Y:S01]  /*0f20*/  IMAD.MOV.U32 R14, RZ, RZ, R4 ;  /* 0x000000ffff0e7224 */ /* 0x000fe200078e0004 */
[----:B------:R-:W-:Y:S06]  /*0f30*/  BRA `(.L_x_50) ;  /* 0x0000000000087947 */ /* 0x000fec0003800000 */
.L_x_51:
[----:B------:R-:W-:Y:S01]  /*0f40*/  LOP3.LUT R15, R7, 0x80000, RZ, 0xfc, !PT ;  /* 0x00080000070f7812 */ /* 0x000fe200078efcff */
[----:B------:R-:W-:-:S07]  /*0f50*/  IMAD.MOV.U32 R14, RZ, RZ, R6 ;  /* 0x000000ffff0e7224 */ /* 0x000fce00078e0006 */
.L_x_50:
[----:B------:R-:W-:Y:S02]  /*0f60*/  IMAD.MOV.U32 R11, RZ, RZ, 0x0 ;  /* 0x00000000ff0b7424 */ /* 0x000fe400078e00ff */
[----:B------:R-:W-:Y:S02]  /*0f70*/  IMAD.MOV.U32 R2, RZ, RZ, R14 ;  /* 0x000000ffff027224 */ /* 0x000fe400078e000e */
[----:B------:R-:W-:Y:S01]  /*0f80*/  IMAD.MOV.U32 R3, RZ, RZ, R15 ;  /* 0x000000ffff037224 */ /* 0x000fe200078e000f */
[----:B------:R-:W-:Y:S06]  /*0f90*/  RET.REL.NODEC R10 `(_Z34cosine_similarity_optimized_kernelPKdS0_Pdii) ;  /* 0xfffffff00a187950 */ /* 0x000fec0003c3ffff */
        .weak           $__internal_3_$__cuda_sm20_dsqrt_rn_f64_mediumpath_v1
        .type           $__internal_3_$__cuda_sm20_dsqrt_rn_f64_mediumpath_v1,@function
        .size           $__internal_3_$__cuda_sm20_dsqrt_rn_f64_mediumpath_v1,(.L_x_79 - $__internal_3_$__cuda_sm20_dsqrt_rn_f64_mediumpath_v1)
$__internal_3_$__cuda_sm20_dsqrt_rn_f64_mediumpath_v1:
[----:B------:R-:W-:Y:S01]  /*0fa0*/  ISETP.GE.U32.AND P0, PT, R11, -0x3400000, PT ;  /* 0xfcc000000b00780c */ /* 0x000fe20003f06070 */
[----:B------:R-:W-:-:S12]  /*0fb0*/  IMAD.MOV.U32 R11, RZ, RZ, R15 ;  /* 0x000000ffff0b7224 */ /* 0x000fd800078e000f */
        /* <DEDUP_REMOVED lines=9> */
.L_x_53:
        /* <DEDUP_REMOVED lines=24> */
.L_x_55:
[----:B------:R-:W-:-:S11]  /*11d0*/  DADD R6, R8, R8 ;  /* 0x0000000008067229 */ /* 0x000fd60000000008 */
.L_x_54:
[----:B------:R-:W-:-:S04]  /*11e0*/  IMAD.MOV.U32 R5, RZ, RZ, 0x0 ;  /* 0x00000000ff057424 */ /* 0x000fc800078e00ff */
[----:B------:R-:W-:Y:S05]  /*11f0*/  RET.REL.NODEC R4 `(_Z34cosine_similarity_optimized_kernelPKdS0_Pdii) ;  /* 0xffffffec04807950 */ /* 0x000fea0003c3ffff */
.L_x_56:
        /* <DEDUP_REMOVED lines=16> */
.L_x_79:


//--------------------- .text._Z24cosine_similarity_kernelPKdS0_Pdii --------------------------
	.section	.text._Z24cosine_similarity_kernelPKdS0_Pdii,"ax",@progbits
	.align	128
        .global         _Z24cosine_similarity_kernelPKdS0_Pdii
        .type           _Z24cosine_similarity_kernelPKdS0_Pdii,@function
        .size           _Z24cosine_similarity_kernelPKdS0_Pdii,(.L_x_81 - _Z24cosine_similarity_kernelPKdS0_Pdii)
        .other          _Z24cosine_similarity_kernelPKdS0_Pdii,@"STO_CUDA_ENTRY STV_DEFAULT"
_Z24cosine_similarity_kernelPKdS0_Pdii:
.text._Z24cosine_similarity_kernelPKdS0_Pdii:
        /* <DEDUP_REMOVED lines=15> */
[C---:B------:R-:W-:Y:S01]  /*00f0*/  ISETP.GE.U32.AND P1, PT, R3.reuse, 0x8, PT ;  /* 0x000000080300780c */ /* 0x040fe20003f26070 */
[----:B------:R-:W-:Y:S01]  /*0100*/  IMAD R5, R0, R3, RZ ;  /* 0x0000000300057224 */ /* 0x000fe200078e02ff */
[----:B------:R-:W-:Y:S01]  /*0110*/  LOP3.LUT R24, R3, 0x7, RZ, 0xc0, !PT ;  /* 0x0000000703187812 */ /* 0x000fe200078ec0ff */
[----:B------:R-:W-:Y:S01]  /*0120*/  IMAD.MOV.U32 R2, RZ, RZ, RZ ;  /* 0x000000ffff027224 */ /* 0x000fe200078e00ff */
[----:B------:R-:W-:Y:S02]  /*0130*/  CS2R R22, SRZ ;  /* 0x0000000000167805 */ /* 0x000fe4000001ff00 */
[----:B------:R-:W-:Y:S02]  /*0140*/  CS2R R6, SRZ ;  /* 0x0000000000067805 */ /* 0x000fe4000001ff00 */
[----:B------:R-:W-:Y:S02]  /*0150*/  ISETP.NE.AND P0, PT, R24, RZ, PT ;  /* 0x000000ff1800720c */ /* 0x000fe40003f05270 */
[----:B------:R-:W-:-:S02]  /*0160*/  CS2R R8, SRZ ;  /* 0x0000000000087805 */ /* 0x000fc4000001ff00 */
[----:B------:R-:W-:Y:S01]  /*0170*/  SHF.R.S32.HI R28, RZ, 0x1f, R5 ;  /* 0x0000001fff1c7819 */ /* 0x000fe20000011405 */
[----:B------:R-:W-:Y:S08]  /*0180*/  @!P1 BRA `(.L_x_58) ;  /* 0x0000000000ec9947 */ /* 0x000ff00003800000 */
        /* <DEDUP_REMOVED lines=12> */
.L_x_59:
        /* <DEDUP_REMOVED lines=47> */
.L_x_58:
        /* <DEDUP_REMOVED lines=33> */
.L_x_60:
        /* <DEDUP_REMOVED lines=34> */
.L_x_57:
        /* <DEDUP_REMOVED lines=19> */
[----:B------:R-:W-:Y:S05]  /*0aa0*/  CALL.REL.NOINC `($__internal_5_$__cuda_sm20_dsqrt_rn_f64_mediumpath_v1) ;  /* 0x00000008005c7944 */ /* 0x000fea0003c00000 */
[----:B------:R-:W-:Y:S02]  /*0ab0*/  IMAD.MOV.U32 R2, RZ, RZ, R4 ;  /* 0x000000ffff027224 */ /* 0x000fe400078e0004 */
[----:B------:R-:W-:-:S07]  /*0ac0*/  IMAD.MOV.U32 R3, RZ, RZ, R5 ;  /* 0x000000ffff037224 */ /* 0x000fce00078e0005 */
.L_x_61:
        /* <DEDUP_REMOVED lines=24> */
[----:B------:R-:W-:Y:S05]  /*0c50*/  CALL.REL.NOINC `($__internal_5_$__cuda_sm20_dsqrt_rn_f64_mediumpath_v1) ;  /* 0x0000000400f07944 */ /* 0x000fea0003c00000 */
[----:B------:R-:W-:Y:S02]  /*0c60*/  IMAD.MOV.U32 R12, RZ, RZ, R4 ;  /* 0x000000ffff0c7224 */ /* 0x000fe400078e0004 */
[----:B------:R-:W-:-:S07]  /*0c70*/  IMAD.MOV.U32 R13, RZ, RZ, R5 ;  /* 0x000000ffff0d7224 */ /* 0x000fce00078e0005 */
.L_x_63:
[----:B------:R-:W-:Y:S05]  /*0c80*/  BSYNC.RECONVERGENT B0 ;  /* 0x0000000000007941 */ /* 0x000fea0003800200 */
.L_x_62:
        /* <DEDUP_REMOVED lines=20> */
[----:B------:R-:W-:Y:S05]  /*0dd0*/  CALL.REL.NOINC `($__internal_4_$__cuda_sm20_div_rn_f64_full) ;  /* 0x00000000001c7944 */ /* 0x000fea0003c00000 */
.L_x_65:
[----:B------:R-:W-:Y:S05]  /*0de0*/  BSYNC.RECONVERGENT B0 ;  /* 0x0000000000007941 */ /* 0x000fea0003800200 */
.L_x_64:
[----:B------:R-:W0:Y:S01]  /*0df0*/  LDC.64 R6, c[0x0][0x390] ;  /* 0x0000e400ff067b82 */ /* 0x000e220000000a00 */
[----:B------:R-:W-:Y:S02]  /*0e00*/  FSEL R4, R2, RZ, P1 ;  /* 0x000000ff02047208 */ /* 0x000fe40000800000 */
[----:B------:R-:W-:Y:S01]  /*0e10*/  FSEL R5, R3, RZ, P1 ;  /* 0x000000ff03057208 */ /* 0x000fe20000800000 */
[----:B0-----:R-:W-:-:S05]  /*0e20*/  IMAD.WIDE R2, R0, 0x8, R6 ;  /* 0x0000000800027825 */ /* 0x001fca00078e0206 */
[----:B------:R-:W-:Y:S01]  /*0e30*/  STG.E.64 desc[UR8][R2.64], R4 ;  /* 0x0000000402007986 */ /* 0x000fe2000c101b08 */
[----:B------:R-:W-:Y:S05]  /*0e40*/  EXIT ;  /* 0x000000000000794d */ /* 0x000fea0003800000 */
        .weak           $__internal_4_$__cuda_sm20_div_rn_f64_full
        .type           $__internal_4_$__cuda_sm20_div_rn_f64_full,@function
        .size           $__internal_4_$__cuda_sm20_div_rn_f64_full,($__internal_5_$__cuda_sm20_dsqrt_rn_f64_mediumpath_v1 - $__internal_4_$__cuda_sm20_div_rn_f64_full)
$__internal_4_$__cuda_sm20_div_rn_f64_full:
        /* <DEDUP_REMOVED lines=67> */
.L_x_67:
        /* <DEDUP_REMOVED lines=16> */
.L_x_70:
[----:B------:R-:W-:Y:S01]  /*1380*/  LOP3.LUT R13, R7, 0x80000, RZ, 0xfc, !PT ;  /* 0x00080000070d7812 */ /* 0x000fe200078efcff */
[----:B------:R-:W-:Y:S01]  /*1390*/  IMAD.MOV.U32 R12, RZ, RZ, R6 ;  /* 0x000000ffff0c7224 */ /* 0x000fe200078e0006 */
[----:B------:R-:W-:Y:S06]  /*13a0*/  BRA `(.L_x_68) ;  /* 0x0000000000087947 */ /* 0x000fec0003800000 */
.L_x_69:
[----:B------:R-:W-:Y:S01]  /*13b0*/  LOP3.LUT R13, R5, 0x80000, RZ, 0xfc, !PT ;  /* 0x00080000050d7812 */ /* 0x000fe200078efcff */
[----:B------:R-:W-:-:S07]  /*13c0*/  IMAD.MOV.U32 R12, RZ, RZ, R4 ;  /* 0x000000ffff0c7224 */ /* 0x000fce00078e0004 */
.L_x_68:
[----:B------:R-:W-:Y:S05]  /*13d0*/  BSYNC.RECONVERGENT B1 ;  /* 0x0000000000017941 */ /* 0x000fea0003800200 */
.L_x_66:
[----:B------:R-:W-:Y:S02]  /*13e0*/  IMAD.MOV.U32 R11, RZ, RZ, 0x0 ;  /* 0x00000000ff0b7424 */ /* 0x000fe400078e00ff */
[----:B------:R-:W-:Y:S02]  /*13f0*/  IMAD.MOV.U32 R2, RZ, RZ, R12 ;  /* 0x000000ffff027224 */ /* 0x000fe400078e000c */
[----:B------:R-:W-:Y:S01]  /*1400*/  IMAD.MOV.U32 R3, RZ, RZ, R13 ;  /* 0x000000ffff037224 */ /* 0x000fe200078e000d */
[----:B------:R-:W-:Y:S06]  /*1410*/  RET.REL.NODEC R10 `(_Z24cosine_similarity_kernelPKdS0_Pdii) ;  /* 0xffffffe80af87950 */ /* 0x000fec0003c3ffff */
        .weak           $__internal_5_$__cuda_sm20_dsqrt_rn_f64_mediumpath_v1
        .type           $__internal_5_$__cuda_sm20_dsqrt_rn_f64_mediumpath_v1,@function
        .size           $__internal_5_$__cuda_sm20_dsqrt_rn_f64_mediumpath_v1,(.L_x_81 - $__internal_5_$__cuda_sm20_dsqrt_rn_f64_mediumpath_v1)
$__internal_5_$__cuda_sm20_dsqrt_rn_f64_mediumpath_v1:
        /* <DEDUP_REMOVED lines=12> */
.L_x_72:
        /* <DEDUP_REMOVED lines=24> */
.L_x_74:
[----:B------:R-:W-:-:S11]  /*1660*/  DADD R4, R14, R14 ;  /* 0x000000000e047229 */ /* 0x000fd6000000000e */
.L_x_73:
[----:B------:R-:W-:Y:S05]  /*1670*/  BSYNC.RECONVERGENT B1 ;  /* 0x0000000000017941 */ /* 0x000fea0003800200 */
.L_x_71:
[----:B------:R-:W-:-:S04]  /*1680*/  IMAD.MOV.U32 R7, RZ, RZ, 0x0 ;  /* 0x00000000ff077424 */ /* 0x000fc800078e00ff */
[----:B------:R-:W-:Y:S05]  /*1690*/  RET.REL.NODEC R6 `(_Z24cosine_similarity_kernelPKdS0_Pdii) ;  /* 0xffffffe806587950 */ /* 0x000fea0003c3ffff */
.L_x_75:
        /* <DEDUP_REMOVED lines=14> */
.L_x_81:


//--------------------- .nv.shared._Z22top_k_selection_kernelPKdPKiPiPdii --------------------------
	.section	.nv.shared._Z22top_k_selection_kernelPKdPKiPiPdii,"aw",@nobits
	.sectionflags	@""
	.align	16
	.zero		1024


//--------------------- .nv.shared.reserved.0     --------------------------
	.section	.nv.shared.reserved.0,"aw",@nobits
	.weak		__nv_reservedSMEM_offset_0_alias
	.size		__nv_reservedSMEM_offset_0_alias, 0, 64
	.other		__nv_reservedSMEM_offset_0_alias,@"STO_CUDA_RESERVED_SHARED STV_DEFAULT"
__nv_reservedSMEM_offset_0_alias:
	.zero		0
	.zero		64


//--------------------- .nv.shared._Z33cosine_similarity_filtered_kernelPKdS0_PKiPdii --------------------------
	.section	.nv.shared._Z33cosine_similarity_filtered_kernelPKdS0_PKiPdii,"aw",@nobits
	.sectionflags	@""
	.align	16
	.zero		1024


//--------------------- .nv.shared._Z34cosine_similarity_optimized_kernelPKdS0_Pdii --------------------------
	.section	.nv.shared._Z34cosine_similarity_optimized_kernelPKdS0_Pdii,"aw",@nobits
	.sectionflags	@""
	.align	16
	.zero		1024


//--------------------- .nv.shared._Z24cosine_similarity_kernelPKdS0_Pdii --------------------------
	.section	.nv.shared._Z24cosine_similarity_kernelPKdS0_Pdii,"aw",@nobits
	.sectionflags	@""
	.align	16
	.zero		1024


//--------------------- .nv.constant0._Z22top_k_selection_kernelPKdPKiPiPdii --------------------------
	.section	.nv.constant0._Z22top_k_selection_kernelPKdPKiPiPdii,"a",@progbits
	.sectionflags	@""
	.align	4
.nv.constant0._Z22top_k_selection_kernelPKdPKiPiPdii:
	.zero		936


//--------------------- .nv.constant0._Z33cosine_similarity_filtered_kernelPKdS0_PKiPdii --------------------------
	.section	.nv.constant0._Z33cosine_similarity_filtered_kernelPKdS0_PKiPdii,"a",@progbits
	.sectionflags	@""
	.align	4
.nv.constant0._Z33cosine_similarity_filtered_kernelPKdS0_PKiPdii:
	.zero		936


//--------------------- .nv.constant0._Z34cosine_similarity_optimized_kernelPKdS0_Pdii --------------------------
	.section	.nv.constant0._Z34cosine_similarity_optimized_kernelPKdS0_Pdii,"a",@progbits
	.sectionflags	@""
	.align	4
.nv.constant0._Z34cosine_similarity_optimized_kernelPKdS0_Pdii:
	.zero		928


//--------------------- .nv.constant0._Z24cosine_similarity_kernelPKdS0_Pdii --------------------------
	.section	.nv.constant0._Z24cosine_similarity_kernelPKdS0_Pdii,"a",@progbits
	.sectionflags	@""
	.align	4
.nv.constant0._Z24cosine_similarity_kernelPKdS0_Pdii:
	.zero		928


//--------------------- SYMBOLS --------------------------

	.type		.nv.reservedSmem.offset0,@object
	.size		.nv.reservedSmem.offset0,0x4
	.type		.nv.reservedSmem.cap,@object
	.size		.nv.reservedSmem.cap,0x4
